// auto-generated by cutlass_sweep.gemm — config: {"arch": "sm_90", "cluster_m": 2, "cluster_n": 1, "dtype": "e4m3", "dtype_b": "e4m3", "layout": "nt", "stages": 0, "tile_k": 32, "tile_m": 256, "tile_n": 256}
#include "cutlass/cutlass.h"
#include "cutlass/gemm/collective/collective_builder.hpp"
#include "cutlass/gemm/device/gemm_universal_adapter.h"
#include "cutlass/gemm/kernel/gemm_universal.hpp"
#include "cutlass/epilogue/collective/collective_builder.hpp"

using ElemA = cutlass::float_e4m3_t;
using ElemB = cutlass::float_e4m3_t;
using ElemCD = cutlass::float_e4m3_t;
using Acc  = float;
using TileShape    = cute::Shape<cute::_256, cute::_256, cute::_32>;
using ClusterShape = cute::Shape<cute::_2, cute::_1, cute::_1>;

using CollectiveEpilogue = typename cutlass::epilogue::collective::CollectiveBuilder<
    cutlass::arch::Sm90, cutlass::arch::OpClassTensorOp,
    TileShape, ClusterShape,
    cutlass::epilogue::collective::EpilogueTileAuto,
    Acc, Acc,
    ElemCD, cutlass::layout::RowMajor, 128 / cutlass::sizeof_bits<ElemCD>::value,
    ElemCD, cutlass::layout::RowMajor, 128 / cutlass::sizeof_bits<ElemCD>::value,
    cutlass::epilogue::collective::EpilogueScheduleAuto
  >::CollectiveOp;

using CollectiveMainloop = typename cutlass::gemm::collective::CollectiveBuilder<
    cutlass::arch::Sm90, cutlass::arch::OpClassTensorOp,
    ElemA, cutlass::layout::RowMajor, 128 / cutlass::sizeof_bits<ElemA>::value,
    ElemB, cutlass::layout::ColumnMajor, 128 / cutlass::sizeof_bits<ElemB>::value,
    Acc,
    TileShape, ClusterShape,
    cutlass::gemm::collective::StageCountAutoCarveout<static_cast<int>(sizeof(typename CollectiveEpilogue::SharedStorage))>,
    cutlass::gemm::collective::KernelScheduleAuto
  >::CollectiveOp;

using GemmKernel = cutlass::gemm::kernel::GemmUniversal<
    cute::Shape<int,int,int,int>,
    CollectiveMainloop,
    CollectiveEpilogue
>;
using Gemm = cutlass::gemm::device::GemmUniversalAdapter<GemmKernel>;

// Force the device kernel symbol into the cubin without needing a host main.
auto* _anchor = &cutlass::device_kernel<GemmKernel>;


// ===== COMPILED SASS (sm_90a) =====

	.target	sm_90a

	.elftype	@"ET_EXEC"


//--------------------- .note.nv.tkinfo           --------------------------
	.section	.note.nv.tkinfo,"",@"SHT_NOTE"
	.sectionflags	@"SHF_NOTE_NV_TKINFO"
	.tkinfo
        /*0018*/ 	.word	0x00000002
        /*0030*/ 	.string	""
        /*0030*/ 	.string	"ptxas"
        /*0030*/ 	.string	"Cuda compilation tools, release 13.0, V13.0.88"
        /*0030*/ 	.string	"Build cuda_13.0.r13.0/compiler.36424714_0"
        /*0030*/ 	.string	"-arch sm_90a -m 64 "



//--------------------- .note.nv.cuinfo           --------------------------
	.section	.note.nv.cuinfo,"",@"SHT_NOTE"
	.sectionflags	@"SHF_NOTE_NV_CUINFO"
        /*0018*/ 	.short	0x0002
        /*001a*/ 	.short	0x005a
        /*001c*/ 	.short	0x0082
	.zero		2


//--------------------- .nv.info                  --------------------------
	.section	.nv.info,"",@"SHT_CUDA_INFO"
	.align	4


	//----- nvinfo : EIATTR_REGCOUNT
	.align		4
        /*0000*/ 	.byte	0x04, 0x2f
        /*0002*/ 	.short	(.L_12 - .L_11)
	.align		4
.L_11:
        /*0004*/ 	.word	index@(_ZN7cutlass13device_kernelINS_4gemm6kernel13GemmUniversalIN4cute5tupleIJiiiiEEENS1_10collective13CollectiveMmaINS1_37MainloopSm90TmaGmmaWarpSpecializedFP8ILi14ENS5_IJNS4_1CILi2EEENSA_ILi1EEESC_EEENS1_35KernelTmaWarpSpecializedCooperativeEEENS5_IJNSA_ILi256EEESG_NSA_ILi32EEEEEENS_12float_e4m3_tENS5_IJlSC_lEEESJ_SK_NS4_8TiledMMAINS4_8MMA_AtomIJNS4_4SM904GMMA31MMA_64x256x32_F32E4M3E4M3_SS_TNILNSO_7ScaleInE1ELSQ_1EEEEEENS4_6LayoutISD_NS5_IJSC_NSA_ILi0EEESU_EEEEENS5_IJNS4_10UnderscoreESX_SX_EEEEENS4_13SM90_TMA_LOADENS4_14ComposedLayoutINS4_7SwizzleILi1ELi4ELi3EEENS4_18smem_ptr_flag_bitsILi8EEENST_INS5_IJNSA_ILi8EEESH_EEENS5_IJSH_SC_EEEEEEEvNS4_8identityENS4_23SM90_TMA_LOAD_MULTICASTES1A_vS1B_EENS_8epilogue10collective6detail29Sm90TmaWarpSpecializedAdapterINS1F_15DefaultEpilogueISJ_SK_SK_NS1E_6thread17LinearCombinationISJ_Li1EffLNS1J_9ScaleType4KindE0ELNS_15FloatRoundStyleE2ESJ_EENS1_15EpilogueDefaultEEEEEvvEEEEvNT_6ParamsE)
        /*0008*/ 	.word	0x000000a8


	//----- nvinfo : EIATTR_FRAME_SIZE
	.align		4
.L_12:
        /*000c*/ 	.byte	0x04, 0x11
        /*000e*/ 	.short	(.L_14 - .L_13)
	.align		4
.L_13:
        /*0010*/ 	.word	index@(_ZN7cutlass13device_kernelINS_4gemm6kernel13GemmUniversalIN4cute5tupleIJiiiiEEENS1_10collective13CollectiveMmaINS1_37MainloopSm90TmaGmmaWarpSpecializedFP8ILi14ENS5_IJNS4_1CILi2EEENSA_ILi1EEESC_EEENS1_35KernelTmaWarpSpecializedCooperativeEEENS5_IJNSA_ILi256EEESG_NSA_ILi32EEEEEENS_12float_e4m3_tENS5_IJlSC_lEEESJ_SK_NS4_8TiledMMAINS4_8MMA_AtomIJNS4_4SM904GMMA31MMA_64x256x32_F32E4M3E4M3_SS_TNILNSO_7ScaleInE1ELSQ_1EEEEEENS4_6LayoutISD_NS5_IJSC_NSA_ILi0EEESU_EEEEENS5_IJNS4_10UnderscoreESX_SX_EEEEENS4_13SM90_TMA_LOADENS4_14ComposedLayoutINS4_7SwizzleILi1ELi4ELi3EEENS4_18smem_ptr_flag_bitsILi8EEENST_INS5_IJNSA_ILi8EEESH_EEENS5_IJSH_SC_EEEEEEEvNS4_8identityENS4_23SM90_TMA_LOAD_MULTICASTES1A_vS1B_EENS_8epilogue10collective6detail29Sm90TmaWarpSpecializedAdapterINS1F_15DefaultEpilogueISJ_SK_SK_NS1E_6thread17LinearCombinationISJ_Li1EffLNS1J_9ScaleType4KindE0ELNS_15FloatRoundStyleE2ESJ_EENS1_15EpilogueDefaultEEEEEvvEEEEvNT_6ParamsE)
        /*0014*/ 	.word	0x00000678


	//----- nvinfo : EIATTR_MIN_STACK_SIZE
	.align		4
.L_14:
        /*0018*/ 	.byte	0x04, 0x12
        /*001a*/ 	.short	(.L_16 - .L_15)
	.align		4
.L_15:
        /*001c*/ 	.word	index@(_ZN7cutlass13device_kernelINS_4gemm6kernel13GemmUniversalIN4cute5tupleIJiiiiEEENS1_10collective13CollectiveMmaINS1_37MainloopSm90TmaGmmaWarpSpecializedFP8ILi14ENS5_IJNS4_1CILi2EEENSA_ILi1EEESC_EEENS1_35KernelTmaWarpSpecializedCooperativeEEENS5_IJNSA_ILi256EEESG_NSA_ILi32EEEEEENS_12float_e4m3_tENS5_IJlSC_lEEESJ_SK_NS4_8TiledMMAINS4_8MMA_AtomIJNS4_4SM904GMMA31MMA_64x256x32_F32E4M3E4M3_SS_TNILNSO_7ScaleInE1ELSQ_1EEEEEENS4_6LayoutISD_NS5_IJSC_NSA_ILi0EEESU_EEEEENS5_IJNS4_10UnderscoreESX_SX_EEEEENS4_13SM90_TMA_LOADENS4_14ComposedLayoutINS4_7SwizzleILi1ELi4ELi3EEENS4_18smem_ptr_flag_bitsILi8EEENST_INS5_IJNSA_ILi8EEESH_EEENS5_IJSH_SC_EEEEEEEvNS4_8identityENS4_23SM90_TMA_LOAD_MULTICASTES1A_vS1B_EENS_8epilogue10collective6detail29Sm90TmaWarpSpecializedAdapterINS1F_15DefaultEpilogueISJ_SK_SK_NS1E_6thread17LinearCombinationISJ_Li1EffLNS1J_9ScaleType4KindE0ELNS_15FloatRoundStyleE2ESJ_EENS1_15EpilogueDefaultEEEEEvvEEEEvNT_6ParamsE)
        /*0020*/ 	.word	0x00000678
.L_16:


//--------------------- .nv.compat                --------------------------
	.section	.nv.compat,"",@"SHT_CUDA_COMPAT_INFO"
	.align	4
        /*0000*/ 	.byte	0x02, 0x09, 0x01, 0x00, 0x02, 0x02, 0x04, 0x00, 0x02, 0x05, 0x05, 0x00, 0x03, 0x07, 0x01, 0x01
        /*0010*/ 	.byte	0x02, 0x03, 0x01, 0x00, 0x02, 0x06, 0x01, 0x00, 0x04, 0x0b, 0x08, 0x00, 0x00, 0x00, 0x00, 0x00
        /*0020*/ 	.byte	0x00, 0x00, 0x00, 0x00


//--------------------- .nv.info._ZN7cutlass13device_kernelINS_4gemm6kernel13GemmUniversalIN4cute5tupleIJiiiiEEENS1_10collective13CollectiveMmaINS1_37MainloopSm90TmaGmmaWarpSpecializedFP8ILi14ENS5_IJNS4_1CILi2EEENSA_ILi1EEESC_EEENS1_35KernelTmaWarpSpecializedCooperativeEEENS5_IJNSA_ILi256EEESG_NSA_ILi32EEEEEENS_12float_e4m3_tENS5_IJlSC_lEEESJ_SK_NS4_8TiledMMAINS4_8MMA_AtomIJNS4_4SM904GMMA31MMA_64x256x32_F32E4M3E4M3_SS_TNILNSO_7ScaleInE1ELSQ_1EEEEEENS4_6LayoutISD_NS5_IJSC_NSA_ILi0EEESU_EEEEENS5_IJNS4_10UnderscoreESX_SX_EEEEENS4_13SM90_TMA_LOADENS4_14ComposedLayoutINS4_7SwizzleILi1ELi4ELi3EEENS4_18smem_ptr_flag_bitsILi8EEENST_INS5_IJNSA_ILi8EEESH_EEENS5_IJSH_SC_EEEEEEEvNS4_8identityENS4_23SM90_TMA_LOAD_MULTICASTES1A_vS1B_EENS_8epilogue10collective6detail29Sm90TmaWarpSpecializedAdapterINS1F_15DefaultEpilogueISJ_SK_SK_NS1E_6thread17LinearCombinationISJ_Li1EffLNS1J_9ScaleType4KindE0ELNS_15FloatRoundStyleE2ESJ_EENS1_15EpilogueDefaultEEEEEvvEEEEvNT_6ParamsE --------------------------
	.section	.nv.info._ZN7cutlass13device_kernelINS_4gemm6kernel13GemmUniversalIN4cute5tupleIJiiiiEEENS1_10collective13CollectiveMmaINS1_37MainloopSm90TmaGmmaWarpSpecializedFP8ILi14ENS5_IJNS4_1CILi2EEENSA_ILi1EEESC_EEENS1_35KernelTmaWarpSpecializedCooperativeEEENS5_IJNSA_ILi256EEESG_NSA_ILi32EEEEEENS_12float_e4m3_tENS5_IJlSC_lEEESJ_SK_NS4_8TiledMMAINS4_8MMA_AtomIJNS4_4SM904GMMA31MMA_64x256x32_F32E4M3E4M3_SS_TNILNSO_7ScaleInE1ELSQ_1EEEEEENS4_6LayoutISD_NS5_IJSC_NSA_ILi0EEESU_EEEEENS5_IJNS4_10UnderscoreESX_SX_EEEEENS4_13SM90_TMA_LOADENS4_14ComposedLayoutINS4_7SwizzleILi1ELi4ELi3EEENS4_18smem_ptr_flag_bitsILi8EEENST_INS5_IJNSA_ILi8EEESH_EEENS5_IJSH_SC_EEEEEEEvNS4_8identityENS4_23SM90_TMA_LOAD_MULTICASTES1A_vS1B_EENS_8epilogue10collective6detail29Sm90TmaWarpSpecializedAdapterINS1F_15DefaultEpilogueISJ_SK_SK_NS1E_6thread17LinearCombinationISJ_Li1EffLNS1J_9ScaleType4KindE0ELNS_15FloatRoundStyleE2ESJ_EENS1_15EpilogueDefaultEEEEEvvEEEEvNT_6ParamsE,"",@"SHT_CUDA_INFO"
	.sectionflags	@""
	.align	4


	//----- nvinfo : EIATTR_CUDA_API_VERSION
	.align		4
        /*0000*/ 	.byte	0x04, 0x37
        /*0002*/ 	.short	(.L_18 - .L_17)
.L_17:
        /*0004*/ 	.word	0x00000082


	//----- nvinfo : EIATTR_KPARAM_INFO
	.align		4
.L_18:
        /*0008*/ 	.byte	0x04, 0x17
        /*000a*/ 	.short	(.L_20 - .L_19)
.L_19:
        /*000c*/ 	.word	0x00000000
        /*0010*/ 	.short	0x0000
        /*0012*/ 	.short	0x0070
        /*0014*/ 	.byte	0x00, 0xf0, 0x01, 0x10


	//----- nvinfo : EIATTR_SPARSE_MMA_MASK
	.align		4
.L_20:
        /*0018*/ 	.byte	0x03, 0x50
        /*001a*/ 	.short	0x0000


	//----- nvinfo : EIATTR_MAXREG_COUNT
	.align		4
        /*001c*/ 	.byte	0x03, 0x1b
        /*001e*/ 	.short	0x00a8


	//----- nvinfo : EIATTR_NUM_BARRIERS
	.align		4
        /*0020*/ 	.byte	0x02, 0x4c
        /*0022*/ 	.byte	0x01
	.zero		1


	//----- nvinfo : EIATTR_ANNOTATIONS
	.align		4
        /*0024*/ 	.byte	0x04, 0x55
        /*0026*/ 	.short	(.L_22 - .L_21)


	//   ....[0]....
.L_21:
        /*0028*/ 	.word	0x00000001
        /*002c*/ 	.byte	0xa0, 0x08, 0x00, 0x00, 0x01, 0x00, 0x00, 0x00, 0x70, 0x09, 0x00, 0x00, 0x01, 0x00, 0x00, 0x00
        /* <DEDUP_REMOVED lines=1356> */
        /*54fc*/ 	.byte	0x60, 0x3d, 0x02, 0x00


	//----- nvinfo : EIATTR_MERCURY_ISA_VERSION
	.align		4
.L_22:
        /*5500*/ 	.byte	0x03, 0x5f
        /*5502*/ 	.short	0x0101


	//----- nvinfo : EIATTR_INT_WARP_WIDE_INSTR_OFFSETS
	.align		4
        /*5504*/ 	.byte	0x04, 0x31
        /*5506*/ 	.short	(.L_24 - .L_23)


	//   ....[0]....
.L_23:
        /*5508*/ 	.word	0x000006c0


	//   ....[1]....
        /*550c*/ 	.word	0x000006e0


	//   ....[2]....
        /*5510*/ 	.word	0x00000840


	//----- nvinfo : EIATTR_COOP_GROUP_MASK_REGIDS
	.align		4
.L_24:
        /*5514*/ 	.byte	0x04, 0x29
        /*5516*/ 	.short	(.L_26 - .L_25)


	//   ....[0]....
.L_25:
        /*5518*/ 	.word	0xffffffff


	//   ....[1]....
        /*551c*/ 	.word	0xffffffff


	//   ....[2]....
        /*5520*/ 	.word	0xffffffff


	//   ....[3]....
        /*5524*/ 	.word	0xffffffff


	//   ....[4]....
        /*5528*/ 	.word	0xffffffff


	//   ....[5]....
        /*552c*/ 	.word	0xffffffff


	//----- nvinfo : EIATTR_COOP_GROUP_INSTR_OFFSETS
	.align		4
.L_26:
        /*5530*/ 	.byte	0x04, 0x28
        /*5532*/ 	.short	(.L_28 - .L_27)


	//   ....[0]....
.L_27:
        /*5534*/ 	.word	0x00000070


	//   ....[1]....
        /*5538*/ 	.word	0x00000080


	//   ....[2]....
        /*553c*/ 	.word	0x000001a0


	//   ....[3]....
        /*5540*/ 	.word	0x00000530


	//   ....[4]....
        /*5544*/ 	.word	0x000009b0


	//   ....[5]....
        /*5548*/ 	.word	0x00002af0


	//----- nvinfo : EIATTR_REG_RECONFIG
	.align		4
.L_28:
        /*554c*/ 	.byte	0x01, 0x54
	.zero		2


	//----- nvinfo : EIATTR_MBARRIER_INSTR_OFFSETS
	.align		4
        /*5550*/ 	.byte	0x04, 0x39
        /*5552*/ 	.short	(.L_30 - .L_29)


	//   ....[0]....
.L_29:
        /*5554*/ 	.word	0x00000340
        /*5558*/ 	.word	0x000000ff
        /*555c*/ 	.word	0x00000000
        /*5560*/ 	.short	0x0100
        /*5562*/ 	.byte	0x09
	.zero		1


	//   ....[1]....
        /*5564*/ 	.word	0x00000350
        /*5568*/ 	.word	0x000000ff
        /*556c*/ 	.word	0x00000070
        /*5570*/ 	.short	0x0100
        /*5572*/ 	.byte	0x09
	.zero		1


	//   ....[2]....
        /*5574*/ 	.word	0x00000360
        /*5578*/ 	.word	0x000000ff
        /*557c*/ 	.word	0x00000008
        /*5580*/ 	.short	0x0100
        /*5582*/ 	.byte	0x09
	.zero		1


	//   ....[3]....
        /*5584*/ 	.word	0x00000370
        /*5588*/ 	.word	0x000000ff
        /*558c*/ 	.word	0x00000078
        /*5590*/ 	.short	0x0100
        /*5592*/ 	.byte	0x09
	.zero		1


	//   ....[4]....
        /*5594*/ 	.word	0x00000380
        /*5598*/ 	.word	0x000000ff
        /*559c*/ 	.word	0x00000010
        /*55a0*/ 	.short	0x0100
        /*55a2*/ 	.byte	0x09
	.zero		1


	//   ....[5]....
        /*55a4*/ 	.word	0x00000390
        /*55a8*/ 	.word	0x000000ff
        /*55ac*/ 	.word	0x00000080
        /*55b0*/ 	.short	0x0100
        /*55b2*/ 	.byte	0x09
	.zero		1


	//   ....[6]....
        /*55b4*/ 	.word	0x000003a0
        /*55b8*/ 	.word	0x000000ff
        /*55bc*/ 	.word	0x00000018
        /*55c0*/ 	.short	0x0100
        /*55c2*/ 	.byte	0x09
	.zero		1


	//   ....[7]....
        /*55c4*/ 	.word	0x000003b0
        /*55c8*/ 	.word	0x000000ff
        /*55cc*/ 	.word	0x00000088
        /*55d0*/ 	.short	0x0100
        /*55d2*/ 	.byte	0x09
	.zero		1


	//   ....[8]....
        /*55d4*/ 	.word	0x000003c0
        /*55d8*/ 	.word	0x000000ff
        /*55dc*/ 	.word	0x00000020
        /*55e0*/ 	.short	0x0100
        /*55e2*/ 	.byte	0x09
	.zero		1


	//   ....[9]....
        /*55e4*/ 	.word	0x000003d0
        /*55e8*/ 	.word	0x000000ff
        /*55ec*/ 	.word	0x00000090
        /*55f0*/ 	.short	0x0100
        /*55f2*/ 	.byte	0x09
	.zero		1


	//   ....[10]....
        /*55f4*/ 	.word	0x000003e0
        /*55f8*/ 	.word	0x000000ff
        /*55fc*/ 	.word	0x00000028
        /*5600*/ 	.short	0x0100
        /*5602*/ 	.byte	0x09
	.zero		1


	//   ....[11]....
        /*5604*/ 	.word	0x000003f0
        /*5608*/ 	.word	0x000000ff
        /*560c*/ 	.word	0x00000098
        /*5610*/ 	.short	0x0100
        /*5612*/ 	.byte	0x09
	.zero		1


	//   ....[12]....
        /*5614*/ 	.word	0x00000400
        /*5618*/ 	.word	0x000000ff
        /*561c*/ 	.word	0x00000030
        /*5620*/ 	.short	0x0100
        /*5622*/ 	.byte	0x09
	.zero		1


	//   ....[13]....
        /*5624*/ 	.word	0x00000410
        /*5628*/ 	.word	0x000000ff
        /*562c*/ 	.word	0x000000a0
        /*5630*/ 	.short	0x0100
        /*5632*/ 	.byte	0x09
	.zero		1


	//   ....[14]....
        /*5634*/ 	.word	0x00000420
        /*5638*/ 	.word	0x000000ff
        /*563c*/ 	.word	0x00000038
        /*5640*/ 	.short	0x0100
        /*5642*/ 	.byte	0x09
	.zero		1


	//   ....[15]....
        /*5644*/ 	.word	0x00000430
        /*5648*/ 	.word	0x000000ff
        /*564c*/ 	.word	0x000000a8
        /*5650*/ 	.short	0x0100
        /*5652*/ 	.byte	0x09
	.zero		1


	//   ....[16]....
        /*5654*/ 	.word	0x00000440
        /*5658*/ 	.word	0x000000ff
        /*565c*/ 	.word	0x00000040
        /*5660*/ 	.short	0x0100
        /*5662*/ 	.byte	0x09
	.zero		1


	//   ....[17]....
        /*5664*/ 	.word	0x00000450
        /*5668*/ 	.word	0x000000ff
        /*566c*/ 	.word	0x000000b0
        /*5670*/ 	.short	0x0100
        /*5672*/ 	.byte	0x09
	.zero		1


	//   ....[18]....
        /*5674*/ 	.word	0x00000460
        /*5678*/ 	.word	0x000000ff
        /*567c*/ 	.word	0x00000048
        /*5680*/ 	.short	0x0100
        /*5682*/ 	.byte	0x09
	.zero		1


	//   ....[19]....
        /*5684*/ 	.word	0x00000470
        /*5688*/ 	.word	0x000000ff
        /*568c*/ 	.word	0x000000b8
        /*5690*/ 	.short	0x0100
        /*5692*/ 	.byte	0x09
	.zero		1


	//   ....[20]....
        /*5694*/ 	.word	0x00000480
        /*5698*/ 	.word	0x000000ff
        /*569c*/ 	.word	0x00000050
        /*56a0*/ 	.short	0x0100
        /*56a2*/ 	.byte	0x09
	.zero		1


	//   ....[21]....
        /*56a4*/ 	.word	0x00000490
        /*56a8*/ 	.word	0x000000ff
        /*56ac*/ 	.word	0x000000c0
        /*56b0*/ 	.short	0x0100
        /*56b2*/ 	.byte	0x09
	.zero		1


	//   ....[22]....
        /*56b4*/ 	.word	0x000004a0
        /*56b8*/ 	.word	0x000000ff
        /*56bc*/ 	.word	0x00000058
        /*56c0*/ 	.short	0x0100
        /*56c2*/ 	.byte	0x09
	.zero		1


	//   ....[23]....
        /*56c4*/ 	.word	0x000004b0
        /*56c8*/ 	.word	0x000000ff
        /*56cc*/ 	.word	0x000000c8
        /*56d0*/ 	.short	0x0100
        /*56d2*/ 	.byte	0x09
	.zero		1


	//   ....[24]....
        /*56d4*/ 	.word	0x000004c0
        /*56d8*/ 	.word	0x000000ff
        /*56dc*/ 	.word	0x00000060
        /*56e0*/ 	.short	0x0100
        /*56e2*/ 	.byte	0x09
	.zero		1


	//   ....[25]....
        /*56e4*/ 	.word	0x000004d0
        /*56e8*/ 	.word	0x000000ff
        /*56ec*/ 	.word	0x000000d0
        /*56f0*/ 	.short	0x0100
        /*56f2*/ 	.byte	0x09
	.zero		1


	//   ....[26]....
        /*56f4*/ 	.word	0x000004e0
        /*56f8*/ 	.word	0x000000ff
        /*56fc*/ 	.word	0x00000068
        /*5700*/ 	.short	0x0100
        /*5702*/ 	.byte	0x09
	.zero		1


	//   ....[27]....
        /*5704*/ 	.word	0x000004f0
        /*5708*/ 	.word	0x000000ff
        /*570c*/ 	.word	0x000000d8
        /*5710*/ 	.short	0x0100
        /*5712*/ 	.byte	0x09
	.zero		1


	//   ....[28]....
        /*5714*/ 	.word	0x000008d0
        /*5718*/ 	.word	0x000000ff
        /*571c*/ 	.word	0x000000f0
        /*5720*/ 	.short	0x0100
        /*5722*/ 	.byte	0x06
	.zero		1


	//   ....[29]....
        /*5724*/ 	.word	0x00000950
        /*5728*/ 	.word	0x000000ff
        /*572c*/ 	.word	0x000000f8
        /*5730*/ 	.short	0x0100
        /*5732*/ 	.byte	0x06
	.zero		1


	//   ....[30]....
        /*5734*/ 	.word	0x00002f00
        /*5738*/ 	.word	0x000000ff
        /*573c*/ 	.word	0x00000000
        /*5740*/ 	.short	0x010a
        /*5742*/ 	.byte	0x07
	.zero		1


	//   ....[31]....
        /*5744*/ 	.word	0x00002f60
        /*5748*/ 	.word	0x000000ff
        /*574c*/ 	.word	0x00000000
        /*5750*/ 	.short	0x010a
        /*5752*/ 	.byte	0x07
	.zero		1


	//   ....[32]....
        /*5754*/ 	.word	0x00006720
        /*5758*/ 	.word	0x000000ff
        /*575c*/ 	.word	0x00000000
        /*5760*/ 	.short	0x010a
        /*5762*/ 	.byte	0x0f
	.zero		1


	//   ....[33]....
        /*5764*/ 	.word	0x00006760
        /*5768*/ 	.word	0x000000ff
        /*576c*/ 	.word	0x00000000
        /*5770*/ 	.short	0x010a
        /*5772*/ 	.byte	0x0f
	.zero		1


	//   ....[34]....
        /*5774*/ 	.word	0x0000b410
        /*5778*/ 	.word	0x00000003
        /*577c*/ 	.word	0x00000000
        /*5780*/ 	.short	0x0101
        /*5782*/ 	.byte	0x3f
	.zero		1


	//   ....[35]....
        /*5784*/ 	.word	0x0000ef20
        /*5788*/ 	.word	0x00000000
        /*578c*/ 	.word	0x00000000
        /*5790*/ 	.short	0x0101
        /*5792*/ 	.byte	0x3f
	.zero		1


	//   ....[36]....
        /*5794*/ 	.word	0x000229e0
        /*5798*/ 	.word	0x0000000c
        /*579c*/ 	.word	0x00000070
        /*57a0*/ 	.short	0x010a
        /*57a2*/ 	.byte	0x3f
	.zero		1


	//   ....[37]....
        /*57a4*/ 	.word	0x00022d40
        /*57a8*/ 	.word	0x00000002
        /*57ac*/ 	.word	0x000000f8
        /*57b0*/ 	.short	0x0101
        /*57b2*/ 	.byte	0x3f
	.zero		1


	//   ....[38]....
        /*57b4*/ 	.word	0x00023500
        /*57b8*/ 	.word	0x00000003
        /*57bc*/ 	.word	0x00000000
        /*57c0*/ 	.short	0x010a
        /*57c2*/ 	.byte	0x3f
	.zero		1


	//   ....[39]....
        /*57c4*/ 	.word	0x00023590
        /*57c8*/ 	.word	0x00000003
        /*57cc*/ 	.word	0x00000000
        /*57d0*/ 	.short	0x010a
        /*57d2*/ 	.byte	0x3f
	.zero		1


	//   ....[40]....
        /*57d4*/ 	.word	0x00023620
        /*57d8*/ 	.word	0x00000003
        /*57dc*/ 	.word	0x00000000
        /*57e0*/ 	.short	0x010a
        /*57e2*/ 	.byte	0x3f
	.zero		1


	//   ....[41]....
        /*57e4*/ 	.word	0x000236b0
        /*57e8*/ 	.word	0x00000003
        /*57ec*/ 	.word	0x00000000
        /*57f0*/ 	.short	0x010a
        /*57f2*/ 	.byte	0x3f
	.zero		1


	//   ....[42]....
        /*57f4*/ 	.word	0x00023740
        /*57f8*/ 	.word	0x00000003
        /*57fc*/ 	.word	0x00000000
        /*5800*/ 	.short	0x010a
        /*5802*/ 	.byte	0x3f
	.zero		1


	//   ....[43]....
        /*5804*/ 	.word	0x000237d0
        /*5808*/ 	.word	0x00000003
        /*580c*/ 	.word	0x00000000
        /*5810*/ 	.short	0x010a
        /*5812*/ 	.byte	0x3f
	.zero		1


	//   ....[44]....
        /*5814*/ 	.word	0x00023860
        /*5818*/ 	.word	0x00000003
        /*581c*/ 	.word	0x00000000
        /*5820*/ 	.short	0x010a
        /*5822*/ 	.byte	0x3f
	.zero		1


	//   ....[45]....
        /*5824*/ 	.word	0x000238f0
        /*5828*/ 	.word	0x00000003
        /*582c*/ 	.word	0x00000000
        /*5830*/ 	.short	0x010a
        /*5832*/ 	.byte	0x3f
	.zero		1


	//   ....[46]....
        /*5834*/ 	.word	0x00023980
        /*5838*/ 	.word	0x00000003
        /*583c*/ 	.word	0x00000000
        /*5840*/ 	.short	0x010a
        /*5842*/ 	.byte	0x3f
	.zero		1


	//   ....[47]....
        /*5844*/ 	.word	0x00023a10
        /*5848*/ 	.word	0x00000003
        /*584c*/ 	.word	0x00000000
        /*5850*/ 	.short	0x010a
        /*5852*/ 	.byte	0x3f
	.zero		1


	//   ....[48]....
        /*5854*/ 	.word	0x00023aa0
        /*5858*/ 	.word	0x00000003
        /*585c*/ 	.word	0x00000000
        /*5860*/ 	.short	0x010a
        /*5862*/ 	.byte	0x3f
	.zero		1


	//   ....[49]....
        /*5864*/ 	.word	0x00023b30
        /*5868*/ 	.word	0x00000003
        /*586c*/ 	.word	0x00000000
        /*5870*/ 	.short	0x010a
        /*5872*/ 	.byte	0x3f
	.zero		1


	//   ....[50]....
        /*5874*/ 	.word	0x00023bc0
        /*5878*/ 	.word	0x00000003
        /*587c*/ 	.word	0x00000000
        /*5880*/ 	.short	0x010a
        /*5882*/ 	.byte	0x3f
	.zero		1


	//   ....[51]....
        /*5884*/ 	.word	0x00023c50
        /*5888*/ 	.word	0x00000003
        /*588c*/ 	.word	0x00000000
        /*5890*/ 	.short	0x010a
        /*5892*/ 	.byte	0x3f
	.zero		1


	//   ....[52]....
        /*5894*/ 	.word	0x00023cc0
        /*5898*/ 	.word	0x00000003
        /*589c*/ 	.word	0x00000000
        /*58a0*/ 	.short	0x010a
        /*58a2*/ 	.byte	0x3f
	.zero		1


	//   ....[53]....
        /*58a4*/ 	.word	0x00023d30
        /*58a8*/ 	.word	0x00000000
        /*58ac*/ 	.word	0x00000000
        /*58b0*/ 	.short	0x010a
        /*58b2*/ 	.byte	0x3f
	.zero		1


	//   ....[54]....
        /*58b4*/ 	.word	0x00023e10
        /*58b8*/ 	.word	0x0000000c
        /*58bc*/ 	.word	0x00000070
        /*58c0*/ 	.short	0x010a
        /*58c2*/ 	.byte	0x3f
	.zero		1


	//   ....[55]....
        /*58c4*/ 	.word	0x00023ee0
        /*58c8*/ 	.word	0x00000003
        /*58cc*/ 	.word	0x00000000
        /*58d0*/ 	.short	0x010a
        /*58d2*/ 	.byte	0x3f
	.zero		1


	//   ....[56]....
        /*58d4*/ 	.word	0x00023f30
        /*58d8*/ 	.word	0x00000003
        /*58dc*/ 	.word	0x00000000
        /*58e0*/ 	.short	0x010a
        /*58e2*/ 	.byte	0x3f
	.zero		1


	//   ....[57]....
        /*58e4*/ 	.word	0x00023f80
        /*58e8*/ 	.word	0x00000003
        /*58ec*/ 	.word	0x00000000
        /*58f0*/ 	.short	0x010a
        /*58f2*/ 	.byte	0x3f
	.zero		1


	//   ....[58]....
        /*58f4*/ 	.word	0x00023fd0
        /*58f8*/ 	.word	0x00000003
        /*58fc*/ 	.word	0x00000000
        /*5900*/ 	.short	0x010a
        /*5902*/ 	.byte	0x3f
	.zero		1


	//   ....[59]....
        /*5904*/ 	.word	0x00024020
        /*5908*/ 	.word	0x00000003
        /*590c*/ 	.word	0x00000000
        /*5910*/ 	.short	0x010a
        /*5912*/ 	.byte	0x3f
	.zero		1


	//   ....[60]....
        /*5914*/ 	.word	0x00024070
        /*5918*/ 	.word	0x00000003
        /*591c*/ 	.word	0x00000000
        /*5920*/ 	.short	0x010a
        /*5922*/ 	.byte	0x3f
	.zero		1


	//   ....[61]....
        /*5924*/ 	.word	0x000240c0
        /*5928*/ 	.word	0x00000003
        /*592c*/ 	.word	0x00000000
        /*5930*/ 	.short	0x010a
        /*5932*/ 	.byte	0x3f
	.zero		1


	//   ....[62]....
        /*5934*/ 	.word	0x00024110
        /*5938*/ 	.word	0x00000003
        /*593c*/ 	.word	0x00000000
        /*5940*/ 	.short	0x010a
        /*5942*/ 	.byte	0x3f
	.zero		1


	//   ....[63]....
        /*5944*/ 	.word	0x00024160
        /*5948*/ 	.word	0x00000003
        /*594c*/ 	.word	0x00000000
        /*5950*/ 	.short	0x010a
        /*5952*/ 	.byte	0x3f
	.zero		1


	//   ....[64]....
        /*5954*/ 	.word	0x000241b0
        /*5958*/ 	.word	0x00000003
        /*595c*/ 	.word	0x00000000
        /*5960*/ 	.short	0x010a
        /*5962*/ 	.byte	0x3f
	.zero		1


	//   ....[65]....
        /*5964*/ 	.word	0x00024200
        /*5968*/ 	.word	0x00000003
        /*596c*/ 	.word	0x00000000
        /*5970*/ 	.short	0x010a
        /*5972*/ 	.byte	0x3f
	.zero		1


	//   ....[66]....
        /*5974*/ 	.word	0x00024250
        /*5978*/ 	.word	0x00000003
        /*597c*/ 	.word	0x00000000
        /*5980*/ 	.short	0x010a
        /*5982*/ 	.byte	0x3f
	.zero		1


	//   ....[67]....
        /*5984*/ 	.word	0x000242a0
        /*5988*/ 	.word	0x00000003
        /*598c*/ 	.word	0x00000000
        /*5990*/ 	.short	0x010a
        /*5992*/ 	.byte	0x3f
	.zero		1


	//----- nvinfo : EIATTR_NUM_MBARRIERS
	.align		4
.L_30:
        /*5994*/ 	.byte	0x03, 0x38
        /*5996*/ 	.short	0x001e


	//----- nvinfo : EIATTR_EXIT_INSTR_OFFSETS
	.align		4
        /*5998*/ 	.byte	0x04, 0x1c
        /*599a*/ 	.short	(.L_32 - .L_31)


	//   ....[0]....
.L_31:
        /*599c*/ 	.word	0x00000b40


	//   ....[1]....
        /*59a0*/ 	.word	0x000013e0


	//   ....[2]....
        /*59a4*/ 	.word	0x000220c0


	//   ....[3]....
        /*59a8*/ 	.word	0x00022660


	//   ....[4]....
        /*59ac*/ 	.word	0x00023ca0


	//----- nvinfo : EIATTR_MAX_THREADS
	.align		4
.L_32:
        /*59b0*/ 	.byte	0x04, 0x05
        /*59b2*/ 	.short	(.L_34 - .L_33)
.L_33:
        /*59b4*/ 	.word	0x00000180
        /*59b8*/ 	.word	0x00000001
        /*59bc*/ 	.word	0x00000001


	//----- nvinfo : EIATTR_CRS_STACK_SIZE
	.align		4
.L_34:
        /*59c0*/ 	.byte	0x04, 0x1e
        /*59c2*/ 	.short	(.L_36 - .L_35)
.L_35:
        /*59c4*/ 	.word	0x00000000


	//----- nvinfo : EIATTR_CBANK_PARAM_SIZE
	.align		4
.L_36:
        /*59c8*/ 	.byte	0x03, 0x19
        /*59ca*/ 	.short	0x0470


	//----- nvinfo : EIATTR_PARAM_CBANK
	.align		4
        /*59cc*/ 	.byte	0x04, 0x0a
        /*59ce*/ 	.short	(.L_38 - .L_37)
	.align		4
.L_37:
        /*59d0*/ 	.word	index@(.nv.constant0._ZN7cutlass13device_kernelINS_4gemm6kernel13GemmUniversalIN4cute5tupleIJiiiiEEENS1_10collective13CollectiveMmaINS1_37MainloopSm90TmaGmmaWarpSpecializedFP8ILi14ENS5_IJNS4_1CILi2EEENSA_ILi1EEESC_EEENS1_35KernelTmaWarpSpecializedCooperativeEEENS5_IJNSA_ILi256EEESG_NSA_ILi32EEEEEENS_12float_e4m3_tENS5_IJlSC_lEEESJ_SK_NS4_8TiledMMAINS4_8MMA_AtomIJNS4_4SM904GMMA31MMA_64x256x32_F32E4M3E4M3_SS_TNILNSO_7ScaleInE1ELSQ_1EEEEEENS4_6LayoutISD_NS5_IJSC_NSA_ILi0EEESU_EEEEENS5_IJNS4_10UnderscoreESX_SX_EEEEENS4_13SM90_TMA_LOADENS4_14ComposedLayoutINS4_7SwizzleILi1ELi4ELi3EEENS4_18smem_ptr_flag_bitsILi8EEENST_INS5_IJNSA_ILi8EEESH_EEENS5_IJSH_SC_EEEEEEEvNS4_8identityENS4_23SM90_TMA_LOAD_MULTICASTES1A_vS1B_EENS_8epilogue10collective6detail29Sm90TmaWarpSpecializedAdapterINS1F_15DefaultEpilogueISJ_SK_SK_NS1E_6thread17LinearCombinationISJ_Li1EffLNS1J_9ScaleType4KindE0ELNS_15FloatRoundStyleE2ESJ_EENS1_15EpilogueDefaultEEEEEvvEEEEvNT_6ParamsE)
        /*59d4*/ 	.short	0x0210
        /*59d6*/ 	.short	0x0470


	//----- nvinfo : EIATTR_SW_WAR
	.align		4
.L_38:
        /*59d8*/ 	.byte	0x04, 0x36
        /*59da*/ 	.short	(.L_40 - .L_39)
.L_39:
        /*59dc*/ 	.word	0x00000008
.L_40:


//--------------------- .nv.callgraph             --------------------------
	.section	.nv.callgraph,"",@"SHT_CUDA_CALLGRAPH"
	.align	4
	.sectionentsize	8
	.align		4
        /*0000*/ 	.word	0x00000000
	.align		4
        /*0004*/ 	.word	0xffffffff
	.align		4
        /*0008*/ 	.word	0x00000000
	.align		4
        /*000c*/ 	.word	0xfffffffe
	.align		4
        /*0010*/ 	.word	0x00000000
	.align		4
        /*0014*/ 	.word	0xfffffffd
	.align		4
        /*0018*/ 	.word	0x00000000
	.align		4
        /*001c*/ 	.word	0xfffffffc


//--------------------- .nv.constant4             --------------------------
	.section	.nv.constant4,"a",@progbits
	.align	8
	.align		8
.nv.constant4:
        /*0000*/ 	.dword	_ZN40_INTERNAL_93484a41_4_k_cu_fe763dbb_152054cuda3std3__45__cpo5beginE
	.align		8
        /*0008*/ 	.dword	_ZN40_INTERNAL_93484a41_4_k_cu_fe763dbb_152054cuda3std3__45__cpo3endE
	.align		8
        /*0010*/ 	.dword	_ZN40_INTERNAL_93484a41_4_k_cu_fe763dbb_152054cuda3std3__45__cpo6cbeginE
	.align		8
        /*0018*/ 	.dword	_ZN40_INTERNAL_93484a41_4_k_cu_fe763dbb_152054cuda3std3__45__cpo4cendE
	.align		8
        /*0020*/ 	.dword	_ZN40_INTERNAL_93484a41_4_k_cu_fe763dbb_152054cuda3std3__442_GLOBAL__N__93484a41_4_k_cu_fe763dbb_152056ignoreE
	.align		8
        /*0028*/ 	.dword	_ZN40_INTERNAL_93484a41_4_k_cu_fe763dbb_152054cuda3std3__419piecewise_constructE
	.align		8
        /*0030*/ 	.dword	_ZN40_INTERNAL_93484a41_4_k_cu_fe763dbb_152054cuda3std3__48in_placeE
	.align		8
        /*0038*/ 	.dword	_ZN40_INTERNAL_93484a41_4_k_cu_fe763dbb_152054cuda3std6ranges3__45__cpo4swapE
	.align		8
        /*0040*/ 	.dword	_ZN40_INTERNAL_93484a41_4_k_cu_fe763dbb_152054cuda3std6ranges3__45__cpo9iter_moveE
	.align		8
        /*0048*/ 	.dword	_ZN40_INTERNAL_93484a41_4_k_cu_fe763dbb_152054cute7productE
	.align		8
        /*0050*/ 	.dword	_ZN40_INTERNAL_93484a41_4_k_cu_fe763dbb_152054cute1_E


//--------------------- .text._ZN7cutlass13device_kernelINS_4gemm6kernel13GemmUniversalIN4cute5tupleIJiiiiEEENS1_10collective13CollectiveMmaINS1_37MainloopSm90TmaGmmaWarpSpecializedFP8ILi14ENS5_IJNS4_1CILi2EEENSA_ILi1EEESC_EEENS1_35KernelTmaWarpSpecializedCooperativeEEENS5_IJNSA_ILi256EEESG_NSA_ILi32EEEEEENS_12float_e4m3_tENS5_IJlSC_lEEESJ_SK_NS4_8TiledMMAINS4_8MMA_AtomIJNS4_4SM904GMMA31MMA_64x256x32_F32E4M3E4M3_SS_TNILNSO_7ScaleInE1ELSQ_1EEEEEENS4_6LayoutISD_NS5_IJSC_NSA_ILi0EEESU_EEEEENS5_IJNS4_10UnderscoreESX_SX_EEEEENS4_13SM90_TMA_LOADENS4_14ComposedLayoutINS4_7SwizzleILi1ELi4ELi3EEENS4_18smem_ptr_flag_bitsILi8EEENST_INS5_IJNSA_ILi8EEESH_EEENS5_IJSH_SC_EEEEEEEvNS4_8identityENS4_23SM90_TMA_LOAD_MULTICASTES1A_vS1B_EENS_8epilogue10collective6detail29Sm90TmaWarpSpecializedAdapterINS1F_15DefaultEpilogueISJ_SK_SK_NS1E_6thread17LinearCombinationISJ_Li1EffLNS1J_9ScaleType4KindE0ELNS_15FloatRoundStyleE2ESJ_EENS1_15EpilogueDefaultEEEEEvvEEEEvNT_6ParamsE --------------------------
	.section	.text._ZN7cutlass13device_kernelINS_4gemm6kernel13GemmUniversalIN4cute5tupleIJiiiiEEENS1_10collective13CollectiveMmaINS1_37MainloopSm90TmaGmmaWarpSpecializedFP8ILi14ENS5_IJNS4_1CILi2EEENSA_ILi1EEESC_EEENS1_35KernelTmaWarpSpecializedCooperativeEEENS5_IJNSA_ILi256EEESG_NSA_ILi32EEEEEENS_12float_e4m3_tENS5_IJlSC_lEEESJ_SK_NS4_8TiledMMAINS4_8MMA_AtomIJNS4_4SM904GMMA31MMA_64x256x32_F32E4M3E4M3_SS_TNILNSO_7ScaleInE1ELSQ_1EEEEEENS4_6LayoutISD_NS5_IJSC_NSA_ILi0EEESU_EEEEENS5_IJNS4_10UnderscoreESX_SX_EEEEENS4_13SM90_TMA_LOADENS4_14ComposedLayoutINS4_7SwizzleILi1ELi4ELi3EEENS4_18smem_ptr_flag_bitsILi8EEENST_INS5_IJNSA_ILi8EEESH_EEENS5_IJSH_SC_EEEEEEEvNS4_8identityENS4_23SM90_TMA_LOAD_MULTICASTES1A_vS1B_EENS_8epilogue10collective6detail29Sm90TmaWarpSpecializedAdapterINS1F_15DefaultEpilogueISJ_SK_SK_NS1E_6thread17LinearCombinationISJ_Li1EffLNS1J_9ScaleType4KindE0ELNS_15FloatRoundStyleE2ESJ_EENS1_15EpilogueDefaultEEEEEvvEEEEvNT_6ParamsE,"ax",@progbits
	.align	128
.text._ZN7cutlass13device_kernelINS_4gemm6kernel13GemmUniversalIN4cute5tupleIJiiiiEEENS1_10collective13CollectiveMmaINS1_37MainloopSm90TmaGmmaWarpSpecializedFP8ILi14ENS5_IJNS4_1CILi2EEENSA_ILi1EEESC_EEENS1_35KernelTmaWarpSpecializedCooperativeEEENS5_IJNSA_ILi256EEESG_NSA_ILi32EEEEEENS_12float_e4m3_tENS5_IJlSC_lEEESJ_SK_NS4_8TiledMMAINS4_8MMA_AtomIJNS4_4SM904GMMA31MMA_64x256x32_F32E4M3E4M3_SS_TNILNSO_7ScaleInE1ELSQ_1EEEEEENS4_6LayoutISD_NS5_IJSC_NSA_ILi0EEESU_EEEEENS5_IJNS4_10UnderscoreESX_SX_EEEEENS4_13SM90_TMA_LOADENS4_14ComposedLayoutINS4_7SwizzleILi1ELi4ELi3EEENS4_18smem_ptr_flag_bitsILi8EEENST_INS5_IJNSA_ILi8EEESH_EEENS5_IJSH_SC_EEEEEEEvNS4_8identityENS4_23SM90_TMA_LOAD_MULTICASTES1A_vS1B_EENS_8epilogue10collective6detail29Sm90TmaWarpSpecializedAdapterINS1F_15DefaultEpilogueISJ_SK_SK_NS1E_6thread17LinearCombinationISJ_Li1EffLNS1J_9ScaleType4KindE0ELNS_15FloatRoundStyleE2ESJ_EENS1_15EpilogueDefaultEEEEEvvEEEEvNT_6ParamsE:
        .type           _ZN7cutlass13device_kernelINS_4gemm6kernel13GemmUniversalIN4cute5tupleIJiiiiEEENS1_10collective13CollectiveMmaINS1_37MainloopSm90TmaGmmaWarpSpecializedFP8ILi14ENS5_IJNS4_1CILi2EEENSA_ILi1EEESC_EEENS1_35KernelTmaWarpSpecializedCooperativeEEENS5_IJNSA_ILi256EEESG_NSA_ILi32EEEEEENS_12float_e4m3_tENS5_IJlSC_lEEESJ_SK_NS4_8TiledMMAINS4_8MMA_AtomIJNS4_4SM904GMMA31MMA_64x256x32_F32E4M3E4M3_SS_TNILNSO_7ScaleInE1ELSQ_1EEEEEENS4_6LayoutISD_NS5_IJSC_NSA_ILi0EEESU_EEEEENS5_IJNS4_10UnderscoreESX_SX_EEEEENS4_13SM90_TMA_LOADENS4_14ComposedLayoutINS4_7SwizzleILi1ELi4ELi3EEENS4_18smem_ptr_flag_bitsILi8EEENST_INS5_IJNSA_ILi8EEESH_EEENS5_IJSH_SC_EEEEEEEvNS4_8identityENS4_23SM90_TMA_LOAD_MULTICASTES1A_vS1B_EENS_8epilogue10collective6detail29Sm90TmaWarpSpecializedAdapterINS1F_15DefaultEpilogueISJ_SK_SK_NS1E_6thread17LinearCombinationISJ_Li1EffLNS1J_9ScaleType4KindE0ELNS_15FloatRoundStyleE2ESJ_EENS1_15EpilogueDefaultEEEEEvvEEEEvNT_6ParamsE,@function
        .size           _ZN7cutlass13device_kernelINS_4gemm6kernel13GemmUniversalIN4cute5tupleIJiiiiEEENS1_10collective13CollectiveMmaINS1_37MainloopSm90TmaGmmaWarpSpecializedFP8ILi14ENS5_IJNS4_1CILi2EEENSA_ILi1EEESC_EEENS1_35KernelTmaWarpSpecializedCooperativeEEENS5_IJNSA_ILi256EEESG_NSA_ILi32EEEEEENS_12float_e4m3_tENS5_IJlSC_lEEESJ_SK_NS4_8TiledMMAINS4_8MMA_AtomIJNS4_4SM904GMMA31MMA_64x256x32_F32E4M3E4M3_SS_TNILNSO_7ScaleInE1ELSQ_1EEEEEENS4_6LayoutISD_NS5_IJSC_NSA_ILi0EEESU_EEEEENS5_IJNS4_10UnderscoreESX_SX_EEEEENS4_13SM90_TMA_LOADENS4_14ComposedLayoutINS4_7SwizzleILi1ELi4ELi3EEENS4_18smem_ptr_flag_bitsILi8EEENST_INS5_IJNSA_ILi8EEESH_EEENS5_IJSH_SC_EEEEEEEvNS4_8identityENS4_23SM90_TMA_LOAD_MULTICASTES1A_vS1B_EENS_8epilogue10collective6detail29Sm90TmaWarpSpecializedAdapterINS1F_15DefaultEpilogueISJ_SK_SK_NS1E_6thread17LinearCombinationISJ_Li1EffLNS1J_9ScaleType4KindE0ELNS_15FloatRoundStyleE2ESJ_EENS1_15EpilogueDefaultEEEEEvvEEEEvNT_6ParamsE,(.L_x_611 - _ZN7cutlass13device_kernelINS_4gemm6kernel13GemmUniversalIN4cute5tupleIJiiiiEEENS1_10collective13CollectiveMmaINS1_37MainloopSm90TmaGmmaWarpSpecializedFP8ILi14ENS5_IJNS4_1CILi2EEENSA_ILi1EEESC_EEENS1_35KernelTmaWarpSpecializedCooperativeEEENS5_IJNSA_ILi256EEESG_NSA_ILi32EEEEEENS_12float_e4m3_tENS5_IJlSC_lEEESJ_SK_NS4_8TiledMMAINS4_8MMA_AtomIJNS4_4SM904GMMA31MMA_64x256x32_F32E4M3E4M3_SS_TNILNSO_7ScaleInE1ELSQ_1EEEEEENS4_6LayoutISD_NS5_IJSC_NSA_ILi0EEESU_EEEEENS5_IJNS4_10UnderscoreESX_SX_EEEEENS4_13SM90_TMA_LOADENS4_14ComposedLayoutINS4_7SwizzleILi1ELi4ELi3EEENS4_18smem_ptr_flag_bitsILi8EEENST_INS5_IJNSA_ILi8EEESH_EEENS5_IJSH_SC_EEEEEEEvNS4_8identityENS4_23SM90_TMA_LOAD_MULTICASTES1A_vS1B_EENS_8epilogue10collective6detail29Sm90TmaWarpSpecializedAdapterINS1F_15DefaultEpilogueISJ_SK_SK_NS1E_6thread17LinearCombinationISJ_Li1EffLNS1J_9ScaleType4KindE0ELNS_15FloatRoundStyleE2ESJ_EENS1_15EpilogueDefaultEEEEEvvEEEEvNT_6ParamsE)
        .other          _ZN7cutlass13device_kernelINS_4gemm6kernel13GemmUniversalIN4cute5tupleIJiiiiEEENS1_10collective13CollectiveMmaINS1_37MainloopSm90TmaGmmaWarpSpecializedFP8ILi14ENS5_IJNS4_1CILi2EEENSA_ILi1EEESC_EEENS1_35KernelTmaWarpSpecializedCooperativeEEENS5_IJNSA_ILi256EEESG_NSA_ILi32EEEEEENS_12float_e4m3_tENS5_IJlSC_lEEESJ_SK_NS4_8TiledMMAINS4_8MMA_AtomIJNS4_4SM904GMMA31MMA_64x256x32_F32E4M3E4M3_SS_TNILNSO_7ScaleInE1ELSQ_1EEEEEENS4_6LayoutISD_NS5_IJSC_NSA_ILi0EEESU_EEEEENS5_IJNS4_10UnderscoreESX_SX_EEEEENS4_13SM90_TMA_LOADENS4_14ComposedLayoutINS4_7SwizzleILi1ELi4ELi3EEENS4_18smem_ptr_flag_bitsILi8EEENST_INS5_IJNSA_ILi8EEESH_EEENS5_IJSH_SC_EEEEEEEvNS4_8identityENS4_23SM90_TMA_LOAD_MULTICASTES1A_vS1B_EENS_8epilogue10collective6detail29Sm90TmaWarpSpecializedAdapterINS1F_15DefaultEpilogueISJ_SK_SK_NS1E_6thread17LinearCombinationISJ_Li1EffLNS1J_9ScaleType4KindE0ELNS_15FloatRoundStyleE2ESJ_EENS1_15EpilogueDefaultEEEEEvvEEEEvNT_6ParamsE,@"STO_CUDA_ENTRY STV_DEFAULT"
_ZN7cutlass13device_kernelINS_4gemm6kernel13GemmUniversalIN4cute5tupleIJiiiiEEENS1_10collective13CollectiveMmaINS1_37MainloopSm90TmaGmmaWarpSpecializedFP8ILi14ENS5_IJNS4_1CILi2EEENSA_ILi1EEESC_EEENS1_35KernelTmaWarpSpecializedCooperativeEEENS5_IJNSA_ILi256EEESG_NSA_ILi32EEEEEENS_12float_e4m3_tENS5_IJlSC_lEEESJ_SK_NS4_8TiledMMAINS4_8MMA_AtomIJNS4_4SM904GMMA31MMA_64x256x32_F32E4M3E4M3_SS_TNILNSO_7ScaleInE1ELSQ_1EEEEEENS4_6LayoutISD_NS5_IJSC_NSA_ILi0EEESU_EEEEENS5_IJNS4_10UnderscoreESX_SX_EEEEENS4_13SM90_TMA_LOADENS4_14ComposedLayoutINS4_7SwizzleILi1ELi4ELi3EEENS4_18smem_ptr_flag_bitsILi8EEENST_INS5_IJNSA_ILi8EEESH_EEENS5_IJSH_SC_EEEEEEEvNS4_8identityENS4_23SM90_TMA_LOAD_MULTICASTES1A_vS1B_EENS_8epilogue10collective6detail29Sm90TmaWarpSpecializedAdapterINS1F_15DefaultEpilogueISJ_SK_SK_NS1E_6thread17LinearCombinationISJ_Li1EffLNS1J_9ScaleType4KindE0ELNS_15FloatRoundStyleE2ESJ_EENS1_15EpilogueDefaultEEEEEvvEEEEvNT_6ParamsE:
[----:B------:R-:W0:Y:S02]  /*0000*/  LDC R1, c[0x0][0x28] ;  /* 0x00000a00ff017b82 */ /* 0x000e240000000800 */
[----:B0-----:R-:W-:Y:S01]  /*0010*/  VIADD R1, R1, 0xfffff988 ;  /* 0xfffff98801017836 */ /* 0x001fe20000000000 */
[----:B------:R-:W0:Y:S01]  /*0020*/  S2R R4, SR_TID.X ;  /* 0x0000000000047919 */ /* 0x000e220000002100 */
[----:B------:R-:W-:Y:S01]  /*0030*/  ELECT P0, URZ, PT ;  /* 0x00000000003f782f */ /* 0x000fe20003800000 */
[----:B------:R-:W-:Y:S01]  /*0040*/  BSSY B0, `(.L_x_0) ;  /* 0x0000015000007945 */ /* 0x000fe20003800000 */
[--C-:B0-----:R-:W-:Y:S02]  /*0050*/  SHF.R.U32.HI R0, RZ, 0x5, R4.reuse ;  /* 0x00000005ff007819 */ /* 0x101fe40000011604 */
[----:B------:R-:W-:-:S03]  /*0060*/  SHF.R.U32.HI R2, RZ, 0x7, R4 ;  /* 0x00000007ff027819 */ /* 0x000fc60000011604 */
[----:B------:R-:W0:Y:S04]  /*0070*/  SHFL.IDX PT, R3, R0, RZ, 0x1f ;  /* 0x00001fff00037589 */ /* 0x000e2800000e0000 */
[----:B------:R-:W1:Y:S01]  /*0080*/  SHFL.IDX PT, R2, R2, RZ, 0x1f ;  /* 0x00001fff02027589 */ /* 0x000e6200000e0000 */
[----:B0-----:R-:W-:Y:S02]  /*0090*/  R2UR UR4, R3 ;  /* 0x00000000030472ca */ /* 0x001fe400000e0000 */
[----:B-1----:R-:W-:-:S11]  /*00a0*/  R2UR UR6, R2 ;  /* 0x00000000020672ca */ /* 0x002fd600000e0000 */
[----:B------:R-:W-:Y:S02]  /*00b0*/  USHF.R.S32.HI UR5, URZ, 0x1f, UR4 ;  /* 0x0000001f3f057899 */ /* 0x000fe40008011404 */
[----:B------:R-:W-:Y:S02]  /*00c0*/  ISETP.NE.OR P0, PT, RZ, UR4, !P0 ;  /* 0x00000004ff007c0c */ /* 0x000fe4000c705670 */
[----:B------:R-:W-:-:S04]  /*00d0*/  ULEA.HI UR5, UR5, UR4, URZ, 0x2 ;  /* 0x0000000405057291 */ /* 0x000fc8000f8f103f */
[----:B------:R-:W-:-:S04]  /*00e0*/  ULOP3.LUT UR5, UR5, 0xfffffffc, URZ, 0xc0, !UPT ;  /* 0xfffffffc05057892 */ /* 0x000fc8000f8ec03f */
[----:B------:R-:W-:-:S03]  /*00f0*/  UIADD3 UR8, UR4, -UR5, URZ ;  /* 0x8000000504087290 */ /* 0x000fc6000fffe03f */
[----:B------:R-:W-:Y:S09]  /*0100*/  @P0 BRA `(.L_x_1) ;  /* 0x0000000000200947 */ /* 0x000ff20003800000 */
[----:B------:R-:W-:Y:S02]  /*0110*/  ULDC.64 UR4, c[0x0][0x198] ;  /* 0x0000660000047ab9 */ /* 0x000fe40000000a00 */
[----:B------:R-:W-:Y:S02]  /*0120*/  UIADD3 UR10, UP0, UR4, 0xf0, URZ ;  /* 0x000000f0040a7890 */ /* 0x000fe4000ff1e03f */
[----:B------:R-:W-:Y:S02]  /*0130*/  UIADD3 UR4, UP1, UR4, 0x1f0, URZ ;  /* 0x000001f004047890 */ /* 0x000fe4000ff3e03f */
[----:B------:R-:W-:Y:S02]  /*0140*/  UIADD3.X UR11, URZ, UR5, URZ, UP0, !UPT ;  /* 0x000000053f0b7290 */ /* 0x000fe400087fe43f */
[----:B------:R-:W-:-:S07]  /*0150*/  UIADD3.X UR5, URZ, UR5, URZ, UP1, !UPT ;  /* 0x000000053f057290 */ /* 0x000fce0008ffe43f */
[----:B------:R0:W-:Y:S02]  /*0160*/  UTMACCTL.PF [UR10] ;  /* 0x000000000a0079b9 */ /* 0x0001e40008040000 */
[----:B------:R0:W-:Y:S02]  /*0170*/  UTMACCTL.PF [UR4] ;  /* 0x00000000040079b9 */ /* 0x0001e40008040000 */
[----:B0-----:R-:W-:Y:S01]  /*0180*/  NOP ;  /* 0x0000000000007918 */ /* 0x001fe20000000000 */
.L_x_1:
[----:B------:R-:W-:Y:S05]  /*0190*/  BSYNC B0 ;  /* 0x0000000000007941 */ /* 0x000fea0003800000 */
.L_x_0:
[----:B------:R-:W0:Y:S01]  /*01a0*/  SHFL.IDX PT, R3, R0, RZ, 0x1f ;  /* 0x00001fff00037589 */ /* 0x000e2200000e0000 */
[----:B------:R-:W-:Y:S01]  /*01b0*/  UISETP.NE.AND UP0, UPT, UR8, 0x3, UPT ;  /* 0x000000030800788c */ /* 0x000fe2000bf05270 */
[----:B------:R-:W-:Y:S01]  /*01c0*/  ISETP.NE.AND P1, PT, RZ, UR6, PT ;  /* 0x00000006ff007c0c */ /* 0x000fe2000bf25270 */
[----:B------:R-:W-:Y:S02]  /*01d0*/  UIADD3 UR10, UR6, -0x1, URZ ;  /* 0xffffffff060a7890 */ /* 0x000fe4000fffe03f */
[----:B------:R-:W-:Y:S02]  /*01e0*/  UISETP.EQ.OR UP0, UPT, UR8, URZ, !UP0 ;  /* 0x0000003f0800728c */ /* 0x000fe4000c702670 */
[----:B------:R-:W-:Y:S02]  /*01f0*/  UISETP.GE.U32.AND UP1, UPT, UR10, 0x2, UPT ;  /* 0x000000020a00788c */ /* 0x000fe4000bf26070 */
[----:B------:R-:W-:-:S04]  /*0200*/  UISETP.EQ.AND UP0, UPT, UR6, URZ, UP0 ;  /* 0x0000003f0600728c */ /* 0x000fc80008702270 */
[----:B------:R-:W-:-:S04]  /*0210*/  USEL UR13, URZ, 0x1, !UP0 ;  /* 0x000000013f0d7887 */ /* 0x000fc8000c000000 */
[----:B------:R-:W-:Y:S01]  /*0220*/  USEL UR13, UR13, 0x2, UP1 ;  /* 0x000000020d0d7887 */ /* 0x000fe20008800000 */
[----:B0-----:R-:W-:-:S13]  /*0230*/  ISETP.NE.AND P0, PT, R3, RZ, PT ;  /* 0x000000ff0300720c */ /* 0x001fda0003f05270 */
[----:B------:R-:W-:Y:S05]  /*0240*/  @P0 BRA `(.L_x_2) ;  /* 0x0000000000b40947 */ /* 0x000fea0003800000 */
[----:B------:R-:W-:Y:S01]  /*0250*/  ELECT P0, URZ, PT ;  /* 0x00000000003f782f */ /* 0x000fe20003800000 */
[----:B------:R-:W-:-:S12]  /*0260*/  BSSY B0, `(.L_x_2) ;  /* 0x000002b000007945 */ /* 0x000fd80003800000 */
[----:B------:R-:W-:Y:S05]  /*0270*/  @!P0 BRA `(.L_x_3) ;  /* 0x0000000000a48947 */ /* 0x000fea0003800000 */
[----:B------:R-:W0:Y:S01]  /*0280*/  S2UR UR9, SR_CgaCtaId ;  /* 0x00000000000979c3 */ /* 0x000e220000008800 */
[----:B------:R-:W-:Y:S01]  /*0290*/  UMOV UR4, 0x400 ;  /* 0x0000040000047882 */ /* 0x000fe20000000000 */
[----:B------:R-:W-:Y:S01]  /*02a0*/  UMOV UR5, 0x1 ;  /* 0x0000000100057882 */ /* 0x000fe20000000000 */
[----:B------:R-:W-:Y:S02]  /*02b0*/  UMOV UR6, 0x4 ;  /* 0x0000000400067882 */ /* 0x000fe40000000000 */
[----:B------:R-:W-:-:S04]  /*02c0*/  UIADD3 UR6, -UR6, 0x100000, URZ ;  /* 0x0010000006067890 */ /* 0x000fc8000fffe13f */
[----:B------:R-:W-:Y:S02]  /*02d0*/  USHF.L.U32 UR7, UR6, 0xb, URZ ;  /* 0x0000000b06077899 */ /* 0x000fe4000800063f */
[----:B------:R-:W-:Y:S02]  /*02e0*/  USHF.L.U32 UR6, UR6, 0x1, URZ ;  /* 0x0000000106067899 */ /* 0x000fe4000800063f */
[----:B0-----:R-:W-:Y:S02]  /*02f0*/  ULEA UR9, UR9, UR4, 0x18 ;  /* 0x0000000409097291 */ /* 0x001fe4000f8ec03f */
[----:B------:R-:W-:-:S04]  /*0300*/  UIADD3 UR4, -UR5, 0x100000, URZ ;  /* 0x0010000005047890 */ /* 0x000fc8000fffe13f */
[----:B------:R-:W-:Y:S02]  /*0310*/  USHF.L.U32 UR5, UR4, 0xb, URZ ;  /* 0x0000000b04057899 */ /* 0x000fe4000800063f */
[----:B------:R-:W-:Y:S01]  /*0320*/  USHF.L.U32 UR4, UR4, 0x1, URZ ;  /* 0x0000000104047899 */ /* 0x000fe2000800063f */
[----:B------:R-:W0:Y:S11]  /*0330*/  FENCE.VIEW.ASYNC.S ;  /* 0x00000000000073c6 */ /* 0x000e360000000000 */
[----:B0-----:R0:W1:Y:S01]  /*0340*/  SYNCS.EXCH.64 URZ, [UR9], UR4 ;  /* 0x00000004093f75b2 */ /* 0x0010620008000100 */
[----:B------:R0:W2:Y:S01]  /*0350*/  SYNCS.EXCH.64 URZ, [UR9+0x70], UR6 ;  /* 0x00007006093f75b2 */ /* 0x0000a20008000100 */
[----:B------:R0:W3:Y:S01]  /*0360*/  SYNCS.EXCH.64 URZ, [UR9+0x8], UR4 ;  /* 0x00000804093f75b2 */ /* 0x0000e20008000100 */
[----:B------:R0:W4:Y:S01]  /*0370*/  SYNCS.EXCH.64 URZ, [UR9+0x78], UR6 ;  /* 0x00007806093f75b2 */ /* 0x0001220008000100 */
[----:B------:R0:W0:Y:S01]  /*0380*/  SYNCS.EXCH.64 URZ, [UR9+0x10], UR4 ;  /* 0x00001004093f75b2 */ /* 0x0000220008000100 */
        /* <DEDUP_REMOVED lines=23> */
[----:B-1234-:R-:W-:Y:S01]  /*0500*/  NOP ;  /* 0x0000000000007918 */ /* 0x01efe20000000000 */
.L_x_3:
[----:B0-----:R-:W-:Y:S05]  /*0510*/  BSYNC B0 ;  /* 0x0000000000007941 */ /* 0x001fea0003800000 */
.L_x_2:
[----:B------:R-:W-:Y:S01]  /*0520*/  SHF.R.S32.HI R2, RZ, 0x1f, R4 ;  /* 0x0000001fff027819 */ /* 0x000fe20000011404 */
[----:B------:R-:W0:Y:S01]  /*0530*/  SHFL.IDX PT, R0, R0, RZ, 0x1f ;  /* 0x00001fff00007589 */ /* 0x000e2200000e0000 */
[----:B------:R-:W1:Y:S01]  /*0540*/  S2UR UR9, SR_CTAID.X ;  /* 0x00000000000979c3 */ /* 0x000e620000002500 */
[----:B------:R-:W-:Y:S02]  /*0550*/  ELECT P0, URZ, PT ;  /* 0x00000000003f782f */ /* 0x000fe40003800000 */
[----:B------:R-:W-:Y:S01]  /*0560*/  LEA.HI R2, R2, R4, RZ, 0x7 ;  /* 0x0000000402027211 */ /* 0x000fe200078f38ff */
[----:B------:R-:W-:Y:S01]  /*0570*/  ULDC UR4, c[0x0][0x150] ;  /* 0x0000540000047ab9 */ /* 0x000fe20000000800 */
[----:B------:R-:W-:Y:S01]  /*0580*/  SHF.R.S32.HI R6, RZ, 0x1f, R3 ;  /* 0x0000001fff067819 */ /* 0x000fe20000011403 */
[----:B------:R-:W-:Y:S01]  /*0590*/  NOP ;  /* 0x0000000000007918 */ /* 0x000fe20000000000 */
[----:B------:R-:W-:Y:S01]  /*05a0*/  LOP3.LUT R2, R2, 0xffffff80, RZ, 0xc0, !PT ;  /* 0xffffff8002027812 */ /* 0x000fe200078ec0ff */
[----:B------:R-:W-:Y:S01]  /*05b0*/  NOP ;  /* 0x0000000000007918 */ /* 0x000fe20000000000 */
[----:B------:R-:W-:Y:S01]  /*05c0*/  LEA.HI R6, R6, R3, RZ, 0x2 ;  /* 0x0000000306067211 */ /* 0x000fe200078f10ff */
[----:B------:R-:W2:Y:S02]  /*05d0*/  LDC R8, c[0x0][0x144] ;  /* 0x00005100ff087b82 */ /* 0x000ea40000000800 */
[----:B------:R-:W-:Y:S01]  /*05e0*/  IMAD.IADD R4, R4, 0x1, -R2 ;  /* 0x0000000104047824 */ /* 0x000fe200078e0a02 */
[----:B------:R-:W-:Y:S01]  /*05f0*/  LOP3.LUT R6, R6, 0x3ffffffc, RZ, 0xc0, !PT ;  /* 0x3ffffffc06067812 */ /* 0x000fe200078ec0ff */
[----:B------:R-:W3:Y:S03]  /*0600*/  S2R R2, SR_CTAID.Y ;  /* 0x0000000000027919 */ /* 0x000ee60000002600 */
[----:B------:R-:W-:Y:S01]  /*0610*/  SHF.R.S32.HI R5, RZ, 0x1f, R4 ;  /* 0x0000001fff057819 */ /* 0x000fe20000011404 */
[----:B------:R-:W-:Y:S01]  /*0620*/  IMAD.IADD R6, R3, 0x1, -R6 ;  /* 0x0000000103067824 */ /* 0x000fe200078e0a06 */
[----:B------:R-:W4:Y:S02]  /*0630*/  LDC R13, c[0x0][0x148] ;  /* 0x00005200ff0d7b82 */ /* 0x000f240000000800 */
[----:B------:R-:W-:-:S02]  /*0640*/  LEA.HI R5, R5, R4, RZ, 0x3 ;  /* 0x0000000405057211 */ /* 0x000fc400078f18ff */
[----:B0-----:R-:W-:Y:S02]  /*0650*/  ISETP.NE.OR P0, PT, R0, RZ, !P0 ;  /* 0x000000ff0000720c */ /* 0x001fe40004705670 */
[--C-:B------:R-:W-:Y:S02]  /*0660*/  SHF.R.S32.HI R0, RZ, 0x3, R5.reuse ;  /* 0x00000003ff007819 */ /* 0x100fe40000011405 */
[----:B------:R-:W-:Y:S02]  /*0670*/  SHF.R.S32.HI R5, RZ, 0x1f, R5 ;  /* 0x0000001fff057819 */ /* 0x000fe40000011405 */
[----:B-1----:R-:W-:Y:S02]  /*0680*/  I2FP.F32.U32 R7, UR9 ;  /* 0x0000000900077c45 */ /* 0x002fe40008201000 */
[----:B------:R-:W-:-:S03]  /*0690*/  LEA.HI R5, R5, R0, RZ, 0x2 ;  /* 0x0000000005057211 */ /* 0x000fc600078f10ff */
[----:B------:R-:W-:Y:S01]  /*06a0*/  FMUL R7, R7, UR4 ;  /* 0x0000000407077c20 */ /* 0x000fe20008400000 */
[----:B------:R-:W-:Y:S01]  /*06b0*/  LOP3.LUT R5, R5, 0xfffffffc, RZ, 0xc0, !PT ;  /* 0xfffffffc05057812 */ /* 0x000fe200078ec0ff */
[----:B------:R-:W-:Y:S01]  /*06c0*/  VOTEU.ALL UP0, P0 ;  /* 0x00000000003f7886 */ /* 0x000fe20000000000 */
[----:B------:R-:W-:Y:S01]  /*06d0*/  ULDC UR4, c[0x0][0x154] ;  /* 0x0000550000047ab9 */ /* 0x000fe20000000800 */
[----:B------:R-:W-:Y:S02]  /*06e0*/  VOTEU.ALL UP1, P0 ;  /* 0x00000000003f7886 */ /* 0x000fe40000020000 */
[----:B------:R-:W0:Y:S01]  /*06f0*/  F2I.U32.TRUNC.NTZ R7, R7 ;  /* 0x0000000700077305 */ /* 0x000e22000020f000 */
[----:B------:R-:W-:Y:S01]  /*0700*/  IMAD.IADD R5, R0, 0x1, -R5 ;  /* 0x0000000100057824 */ /* 0x000fe200078e0a05 */
[----:B------:R-:W1:Y:S01]  /*0710*/  @!UP0 S2UR UR7, SR_CgaCtaId ;  /* 0x00000000000789c3 */ /* 0x000e620000008800 */
[----:B------:R-:W-:Y:S02]  /*0720*/  @!UP0 UMOV UR6, 0x400 ;  /* 0x0000040000068882 */ /* 0x000fe40000000000 */
[----:B------:R-:W-:Y:S01]  /*0730*/  IMAD R5, R6, 0x4, R5 ;  /* 0x0000000406057824 */ /* 0x000fe200078e0205 */
[----:B---3--:R-:W-:-:S04]  /*0740*/  I2FP.F32.U32 R6, R2 ;  /* 0x0000000200067245 */ /* 0x008fc80000201000 */
[----:B------:R-:W-:Y:S01]  /*0750*/  LEA.HI R0, R5, R5, RZ, 0x1 ;  /* 0x0000000505007211 */ /* 0x000fe200078f08ff */
[----:B------:R-:W-:Y:S01]  /*0760*/  FMUL R6, R6, UR4 ;  /* 0x0000000406067c20 */ /* 0x000fe20008400000 */
[----:B------:R-:W-:Y:S02]  /*0770*/  UMOV UR4, 0x20 ;  /* 0x0000002000047882 */ /* 0x000fe40000000000 */
[----:B------:R-:W-:Y:S01]  /*0780*/  LOP3.LUT R0, R0, 0xfffffffe, RZ, 0xc0, !PT ;  /* 0xfffffffe00007812 */ /* 0x000fe200078ec0ff */
[----:B0-----:R-:W-:Y:S01]  /*0790*/  IMAD.MOV R11, RZ, RZ, -R7 ;  /* 0x000000ffff0b7224 */ /* 0x001fe200078e0a07 */
[----:B------:R-:W-:-:S04]  /*07a0*/  @!UP0 UIADD3 UR4, -UR4, 0x100000, URZ ;  /* 0x0010000004048890 */ /* 0x000fc8000fffe13f */
[----:B------:R-:W-:Y:S02]  /*07b0*/  @!UP0 USHF.L.U32 UR5, UR4, 0xb, URZ ;  /* 0x0000000b04058899 */ /* 0x000fe4000800063f */
[----:B------:R-:W-:Y:S01]  /*07c0*/  @!UP0 USHF.L.U32 UR4, UR4, 0x1, URZ ;  /* 0x0000000104048899 */ /* 0x000fe2000800063f */
[----:B------:R-:W0:Y:S01]  /*07d0*/  F2I.U32.TRUNC.NTZ R6, R6 ;  /* 0x0000000600067305 */ /* 0x000e22000020f000 */
[----:B------:R-:W3:Y:S01]  /*07e0*/  LDC R7, c[0x0][0x140] ;  /* 0x00005000ff077b82 */ /* 0x000ee20000000800 */
[----:B--2---:R-:W-:Y:S02]  /*07f0*/  IMAD R11, R8, R11, UR9 ;  /* 0x00000009080b7e24 */ /* 0x004fe4000f8e020b */
[----:B------:R-:W-:-:S05]  /*0800*/  IMAD.IADD R0, R5, 0x1, -R0 ;  /* 0x0000000105007824 */ /* 0x000fca00078e0a00 */
[----:B------:R-:W-:Y:S01]  /*0810*/  ISETP.NE.AND P2, PT, R0, R11, PT ;  /* 0x0000000b0000720c */ /* 0x000fe20003f45270 */
[C---:B------:R-:W-:Y:S01]  /*0820*/  IMAD.SHL.U32 R0, R5.reuse, 0x4, RZ ;  /* 0x0000000405007824 */ /* 0x040fe200078e00ff */
[----:B-1----:R-:W-:Y:S01]  /*0830*/  @!UP0 ULEA UR6, UR7, UR6, 0x18 ;  /* 0x0000000607068291 */ /* 0x002fe2000f8ec03f */
[----:B------:R-:W-:Y:S01]  /*0840*/  VOTEU.ALL UP0, P0 ;  /* 0x00000000003f7886 */ /* 0x000fe20000000000 */
[----:B------:R-:W-:Y:S01]  /*0850*/  LOP3.LUT P0, RZ, R4, 0x7, RZ, 0xc0, !PT ;  /* 0x0000000704ff7812 */ /* 0x000fe2000780c0ff */
[----:B0-----:R-:W-:Y:S01]  /*0860*/  IMAD.MOV R12, RZ, RZ, -R6 ;  /* 0x000000ffff0c7224 */ /* 0x001fe200078e0a06 */
[----:B------:R-:W-:-:S03]  /*0870*/  LOP3.LUT R9, R5, 0xc, R0, 0x78, !PT ;  /* 0x0000000c05097812 */ /* 0x000fc600078e7800 */
[----:B----4-:R-:W-:Y:S01]  /*0880*/  IMAD R5, R13, R12, R2 ;  /* 0x0000000c0d057224 */ /* 0x010fe200078e0202 */
[C---:B------:R-:W-:Y:S01]  /*0890*/  ISETP.LT.U32.AND P0, PT, R9.reuse, 0x2, !P0 ;  /* 0x000000020900780c */ /* 0x040fe20004701070 */
[----:B------:R0:W-:Y:S02]  /*08a0*/  STL [R1+0x45c], R9 ;  /* 0x00045c0901007387 */ /* 0x0001e40000100800 */
[----:B------:R-:W-:Y:S02]  /*08b0*/  @P2 LEA.HI R0, R9, R9, RZ, 0x1 ;  /* 0x0000000909002211 */ /* 0x000fe400078f08ff */
[----:B------:R-:W1:Y:S02]  /*08c0*/  FENCE.VIEW.ASYNC.S ;  /* 0x00000000000073c6 */ /* 0x000e640000000000 */
[----:B-1----:R0:W1:Y:S01]  /*08d0*/  @!UP0 SYNCS.EXCH.64 URZ, [UR6+0xf0], UR4 ;  /* 0x0000f004063f85b2 */ /* 0x0020620008000100 */
[----:B---3--:R-:W-:Y:S02]  /*08e0*/  ISETP.EQ.U32.AND P5, PT, R7, 0x1, PT ;  /* 0x000000010700780c */ /* 0x008fe40003fa2070 */
[----:B------:R-:W-:-:S04]  /*08f0*/  @P2 SHF.R.S32.HI R0, RZ, 0x1, R0 ;  /* 0x00000001ff002819 */ /* 0x000fc80000011400 */
[----:B------:R-:W-:Y:S01]  /*0900*/  @P2 ISETP.NE.AND P3, PT, R0, R5, PT ;  /* 0x000000050000220c */ /* 0x000fe20003f65270 */
[----:B------:R-:W-:Y:S01]  /*0910*/  IMAD.MOV.U32 R0, RZ, RZ, 0x1 ;  /* 0x00000001ff007424 */ /* 0x000fe200078e00ff */
[----:B------:R-:W-:Y:S02]  /*0920*/  SEL R5, RZ, 0x1, !P0 ;  /* 0x00000001ff057807 */ /* 0x000fe40004000000 */
[----:B------:R-:W-:-:S04]  /*0930*/  @P2 SEL R0, RZ, 0x1, P3 ;  /* 0x00000001ff002807 */ /* 0x000fc80001800000 */
[----:B------:R-:W-:Y:S01]  /*0940*/  LOP3.LUT R0, R0, R5, RZ, 0xc0, !PT ;  /* 0x0000000500007212 */ /* 0x000fe200078ec0ff */
[----:B------:R0:W2:Y:S01]  /*0950*/  @!UP1 SYNCS.EXCH.64 URZ, [UR6+0xf8], UR4 ;  /* 0x0000f804063f95b2 */ /* 0x0000a20008000100 */
[----:B------:R-:W-:-:S03]  /*0960*/  NOP ;  /* 0x0000000000007918 */ /* 0x000fc60000000000 */
[----:B------:R0:W-:Y:S01]  /*0970*/  STL [R1+0x458], R0 ;  /* 0x0004580001007387 */ /* 0x0001e20000100800 */
[----:B-1----:R-:W-:Y:S05]  /*0980*/  @!P5 BRA `(.L_x_4) ;  /* 0x000000000008d947 */ /* 0x002fea0003800000 */
[----:B--2---:R-:W-:Y:S01]  /*0990*/  UCGABAR_ARV ;  /* 0x00000000000079c7 */ /* 0x004fe20008000000 */
[----:B------:R-:W-:Y:S05]  /*09a0*/  BRA `(.L_x_5) ;  /* 0x0000000000047947 */ /* 0x000fea0003800000 */
.L_x_4:
[----:B--2---:R-:W-:Y:S01]  /*09b0*/  NOP ;  /* 0x0000000000007918 */ /* 0x004fe20000000000 */
.L_x_5:
[----:B0-----:R-:W0:Y:S01]  /*09c0*/  LDC R0, c[0x0][0x65c] ;  /* 0x00019700ff007b82 */ /* 0x001e220000000800 */
[----:B------:R-:W-:Y:S02]  /*09d0*/  IMAD.U32 R4, RZ, RZ, UR9 ;  /* 0x00000009ff047e24 */ /* 0x000fe4000f8e00ff */
[----:B------:R-:W-:Y:S01]  /*09e0*/  IMAD.MOV.U32 R5, RZ, RZ, RZ ;  /* 0x000000ffff057224 */ /* 0x000fe200078e00ff */
[----:B0-----:R-:W-:-:S13]  /*09f0*/  ISETP.NE.AND P4, PT, R0, 0x1, PT ;  /* 0x000000010000780c */ /* 0x001fda0003f85270 */
[----:B------:R-:W0:Y:S01]  /*0a00*/  @P4 LDC R7, c[0x0][0x10] ;  /* 0x00000400ff074b82 */ /* 0x000e220000000800 */
[----:B------:R-:W-:Y:S02]  /*0a10*/  @P4 IMAD.MOV.U32 R3, RZ, RZ, RZ ;  /* 0x000000ffff034224 */ /* 0x000fe400078e00ff */
[----:B------:R-:W-:-:S05]  /*0a20*/  @P4 IMAD.MOV.U32 R15, RZ, RZ, RZ ;  /* 0x000000ffff0f4224 */ /* 0x000fca00078e00ff */
[----:B------:R-:W1:Y:S01]  /*0a30*/  @!P4 LDC R9, c[0x0][0xc] ;  /* 0x00000300ff09cb82 */ /* 0x000e620000000800 */
[----:B0-----:R-:W-:-:S04]  /*0a40*/  @P4 IMAD.WIDE.U32 R6, R7, UR9, R2 ;  /* 0x0000000907064c25 */ /* 0x001fc8000f8e0002 */
[----:B------:R-:W-:Y:S02]  /*0a50*/  @P4 IMAD.MOV.U32 R8, RZ, RZ, R6 ;  /* 0x000000ffff084224 */ /* 0x000fe400078e0006 */
[----:B------:R-:W-:Y:S02]  /*0a60*/  @P4 IMAD.IADD R16, R7, 0x1, R15 ;  /* 0x0000000107104824 */ /* 0x000fe400078e020f */
[----:B-1----:R-:W-:-:S04]  /*0a70*/  @!P4 IMAD.WIDE.U32 R4, R2, R9, R4 ;  /* 0x000000090204c225 */ /* 0x002fc800078e0004 */
[----:B------:R-:W-:Y:S02]  /*0a80*/  @!P4 IMAD.MOV.U32 R8, RZ, RZ, R4 ;  /* 0x000000ffff08c224 */ /* 0x000fe400078e0004 */
[----:B------:R-:W-:-:S03]  /*0a90*/  @!P4 IMAD.MOV.U32 R16, RZ, RZ, R5 ;  /* 0x000000ffff10c224 */ /* 0x000fc600078e0005 */
[----:B------:R0:W-:Y:S04]  /*0aa0*/  STL [R1+0x464], R8 ;  /* 0x0004640801007387 */ /* 0x0001e80000100800 */
[----:B------:R0:W-:Y:S01]  /*0ab0*/  STL [R1+0x460], R16 ;  /* 0x0004601001007387 */ /* 0x0001e20000100800 */
[----:B------:R-:W-:Y:S05]  /*0ac0*/  @!P5 BRA `(.L_x_6) ;  /* 0x00000000000cd947 */ /* 0x000fea0003800000 */
[----:B------:R-:W-:Y:S01]  /*0ad0*/  UCGABAR_WAIT ;  /* 0x0000000000007dc7 */ /* 0x000fe20008000000 */
[----:B------:R-:W-:Y:S01]  /*0ae0*/  CCTL.IVALL ;  /* 0x00000000ff00798f */ /* 0x000fe20002000000 */
[----:B------:R-:W-:Y:S05]  /*0af0*/  BRA `(.L_x_7) ;  /* 0x0000000000047947 */ /* 0x000fea0003800000 */
.L_x_6:
[----:B------:R-:W-:Y:S06]  /*0b00*/  BAR.SYNC.DEFER_BLOCKING 0x0 ;  /* 0x0000000000007b1d */ /* 0x000fec0000010000 */
.L_x_7:
[----:B------:R-:W-:Y:S05]  /*0b10*/  @!P1 BRA `(.L_x_8) ;  /* 0x00000214006c9947 */ /* 0x000fea0003800000 */
[----:B------:R-:W-:-:S06]  /*0b20*/  UISETP.GT.U32.AND UP0, UPT, UR10, 0x1, UPT ;  /* 0x000000010a00788c */ /* 0x000fcc000bf04070 */
[----:B------:R-:W-:-:S13]  /*0b30*/  PLOP3.LUT P0, PT, PT, PT, UP0, 0x80, 0x0 ;  /* 0x000000000000781c */ /* 0x000fda0003f0f008 */
[----:B------:R-:W-:Y:S05]  /*0b40*/  @P0 EXIT ;  /* 0x000000000000094d */ /* 0x000fea0003800000 */
[----:B------:R-:W-:Y:S01]  /*0b50*/  IMAD.MOV.U32 R5, RZ, RZ, -0x1 ;  /* 0xffffffffff057424 */ /* 0x000fe200078e00ff */
[----:B------:R-:W-:Y:S01]  /*0b60*/  ULDC.64 UR4, c[0x0][0x650] ;  /* 0x0001940000047ab9 */ /* 0x000fe20000000a00 */
[----:B------:R-:W-:Y:S01]  /*0b70*/  IMAD.MOV.U32 R4, RZ, RZ, -0x1 ;  /* 0xffffffffff047424 */ /* 0x000fe200078e00ff */
[----:B------:R-:W-:Y:S01]  /*0b80*/  ISETP.GE.U32.AND P0, PT, R8, UR4, PT ;  /* 0x0000000408007c0c */ /* 0x000fe2000bf06070 */
[----:B------:R-:W-:Y:S01]  /*0b90*/  UMOV UR10, 0xffffffff ;  /* 0xffffffff000a7882 */ /* 0x000fe20000000000 */
[----:B------:R1:W-:Y:S01]  /*0ba0*/  STL [R1+0x46c], R5 ;  /* 0x00046c0501007387 */ /* 0x0003e20000100800 */
[----:B------:R-:W-:Y:S02]  /*0bb0*/  PRMT R0, RZ, 0x7610, R0 ;  /* 0x00007610ff007816 */ /* 0x000fe40000000000 */
[----:B------:R-:W-:Y:S01]  /*0bc0*/  ISETP.GE.U32.AND.EX P0, PT, R16, UR5, PT, P0 ;  /* 0x0000000510007c0c */ /* 0x000fe2000bf06100 */
[----:B------:R1:W-:-:S12]  /*0bd0*/  STL [R1+0x468], R4 ;  /* 0x0004680401007387 */ /* 0x0003d80000100800 */
[----:B-1----:R-:W-:Y:S05]  /*0be0*/  @P0 BRA `(.L_x_9) ;  /* 0x00000004003c0947 */ /* 0x002fea0003800000 */
[----:B------:R-:W-:Y:S01]  /*0bf0*/  ULDC.64 UR14, c[0x0][0x628] ;  /* 0x00018a00000e7ab9 */ /* 0x000fe20000000a00 */
[----:B------:R-:W1:Y:S01]  /*0c00*/  LDC.64 R6, c[0x0][0x620] ;  /* 0x00018800ff067b82 */ /* 0x000e620000000a00 */
[----:B------:R-:W-:Y:S01]  /*0c10*/  ISETP.NE.U32.AND P0, PT, RZ, UR14, PT ;  /* 0x0000000eff007c0c */ /* 0x000fe2000bf05070 */
[----:B------:R-:W-:Y:S01]  /*0c20*/  ULDC UR11, c[0x0][0x630] ;  /* 0x00018c00000b7ab9 */ /* 0x000fe20000000800 */
[----:B------:R-:W-:Y:S02]  /*0c30*/  R2UR UR4, R8 ;  /* 0x00000000080472ca */ /* 0x000fe400000e0000 */
[----:B------:R-:W-:Y:S02]  /*0c40*/  ISETP.NE.AND.EX P0, PT, RZ, UR15, PT, P0 ;  /* 0x0000000fff007c0c */ /* 0x000fe4000bf05300 */
[----:B------:R-:W-:-:S11]  /*0c50*/  R2UR UR5, R16 ;  /* 0x00000000100572ca */ /* 0x000fd600000e0000 */
[----:B------:R-:W-:Y:S05]  /*0c60*/  @!P0 BRA `(.L_x_10) ;  /* 0x0000000000308947 */ /* 0x000fea0003800000 */
[----:B------:R-:W-:Y:S01]  /*0c70*/  R2UR UR4, R8 ;  /* 0x00000000080472ca */ /* 0x000fe200000e0000 */
[----:B------:R-:W-:Y:S01]  /*0c80*/  ULDC UR8, c[0x0][0x634] ;  /* 0x00018d0000087ab9 */ /* 0x000fe20000000800 */
[----:B------:R-:W-:-:S11]  /*0c90*/  R2UR UR10, R16 ;  /* 0x00000000100a72ca */ /* 0x000fd600000e0000 */
[----:B------:R-:W-:-:S04]  /*0ca0*/  UIADD3 UR8, UP0, UR4, UR8, URZ ;  /* 0x0000000804087290 */ /* 0x000fc8000ff1e03f */
[----:B------:R-:W-:-:S04]  /*0cb0*/  UIADD3.X UR10, URZ, UR10, URZ, UP0, !UPT ;  /* 0x0000000a3f0a7290 */ /* 0x000fc800087fe43f */
[----:B------:R-:W-:-:S04]  /*0cc0*/  UIMAD.WIDE.U32 UR4, UR10, UR14, URZ ;  /* 0x0000000e0a0472a5 */ /* 0x000fc8000f8e003f */
[----:B------:R-:W-:Y:S02]  /*0cd0*/  UIMAD.WIDE.U32 UR6, UP0, UR8, UR15, UR4 ;  /* 0x0000000f080672a5 */ /* 0x000fe4000f800004 */
[----:B------:R-:W-:Y:S02]  /*0ce0*/  UIMAD.WIDE.U32 UR4, UR8, UR14, URZ ;  /* 0x0000000e080472a5 */ /* 0x000fe4000f8e003f */
[----:B------:R-:W-:Y:S02]  /*0cf0*/  UIADD3.X UR9, URZ, URZ, URZ, UP0, !UPT ;  /* 0x0000003f3f097290 */ /* 0x000fe400087fe43f */
[----:B------:R-:W-:Y:S01]  /*0d00*/  UIADD3 URZ, UP0, UR5, UR6, URZ ;  /* 0x00000006053f7290 */ /* 0x000fe2000ff1e03f */
[----:B------:R-:W-:-:S03]  /*0d10*/  UMOV UR8, UR7 ;  /* 0x0000000700087c82 */ /* 0x000fc60008000000 */
[----:B------:R-:W-:-:S12]  /*0d20*/  UIMAD.WIDE.U32.X UR4, UR10, UR15, UR8, UP0 ;  /* 0x0000000f0a0472a5 */ /* 0x000fd800080e0408 */
.L_x_10:
[----:B------:R-:W-:Y:S01]  /*0d30*/  USHF.R.U64 UR10, UR4, UR11, UR5 ;  /* 0x0000000b040a7299 */ /* 0x000fe20008001205 */
[----:B------:R-:W2:Y:S01]  /*0d40*/  LDC.64 R20, c[0x0][0x640] ;  /* 0x00019000ff147b82 */ /* 0x000ea20000000a00 */
[----:B------:R-:W-:Y:S01]  /*0d50*/  USHF.R.U32.HI UR4, URZ, UR11, UR5 ;  /* 0x0000000b3f047299 */ /* 0x000fe20008011605 */
[----:B------:R-:W-:Y:S02]  /*0d60*/  IMAD.MOV.U32 R4, RZ, RZ, R8 ;  /* 0x000000ffff047224 */ /* 0x000fe400078e0008 */
[----:B------:R-:W-:Y:S01]  /*0d70*/  IMAD R12, R13, R12, R2 ;  /* 0x0000000c0d0c7224 */ /* 0x000fe200078e0202 */
[----:B------:R-:W-:Y:S01]  /*0d80*/  IADD3 R3, P0, RZ, -UR10, RZ ;  /* 0x8000000aff037c10 */ /* 0x000fe2000ff1e0ff */
[----:B------:R-:W-:Y:S02]  /*0d90*/  IMAD.MOV.U32 R13, RZ, RZ, 0x1 ;  /* 0x00000001ff0d7424 */ /* 0x000fe400078e00ff */
[----:B------:R-:W3:Y:S02]  /*0da0*/  LDC R10, c[0x0][0x618] ;  /* 0x00018600ff0a7b82 */ /* 0x000ee40000000800 */
[----:B------:R-:W-:-:S04]  /*0db0*/  IMAD.X R5, RZ, RZ, ~UR4, P0 ;  /* 0x80000004ff057e24 */ /* 0x000fc800080e06ff */
[-C--:B-1----:R-:W-:Y:S02]  /*0dc0*/  IMAD R0, R5, R6.reuse, RZ ;  /* 0x0000000605007224 */ /* 0x082fe400078e02ff */
[----:B------:R-:W1:Y:S01]  /*0dd0*/  LDC R14, c[0x0][0x608] ;  /* 0x00018200ff0e7b82 */ /* 0x000e620000000800 */
[----:B------:R-:W-:Y:S02]  /*0de0*/  IMAD.MOV.U32 R5, RZ, RZ, R16 ;  /* 0x000000ffff057224 */ /* 0x000fe400078e0010 */
[----:B------:R-:W-:-:S05]  /*0df0*/  IMAD.WIDE.U32 R4, R3, R6, R4 ;  /* 0x0000000603047225 */ /* 0x000fca00078e0004 */
[----:B------:R-:W4:Y:S01]  /*0e00*/  LDC R18, c[0x0][0x658] ;  /* 0x00019600ff127b82 */ /* 0x000f220000000800 */
[----:B------:R-:W-:Y:S01]  /*0e10*/  IMAD R3, R3, R7, R0 ;  /* 0x0000000703037224 */ /* 0x000fe200078e0200 */
[----:B--2---:R-:W-:-:S03]  /*0e20*/  ISETP.NE.U32.AND P0, PT, R20, RZ, PT ;  /* 0x000000ff1400720c */ /* 0x004fc60003f05070 */
[----:B------:R-:W-:Y:S01]  /*0e30*/  IMAD.IADD R3, R5, 0x1, R3 ;  /* 0x0000000105037824 */ /* 0x000fe200078e0203 */
[----:B------:R-:W-:Y:S01]  /*0e40*/  ISETP.NE.AND.EX P0, PT, R21, RZ, PT, P0 ;  /* 0x000000ff1500720c */ /* 0x000fe20003f05300 */
[----:B------:R-:W-:Y:S01]  /*0e50*/  IMAD.MOV.U32 R5, RZ, RZ, -0x1 ;  /* 0xffffffffff057424 */ /* 0x000fe200078e00ff */
[----:B0-----:R-:W0:Y:S02]  /*0e60*/  LDC R16, c[0x0][0x600] ;  /* 0x00018000ff107b82 */ /* 0x001e240000000800 */
[-CC-:B---3--:R-:W-:Y:S02]  /*0e70*/  SHF.R.U64 R8, R4, R10.reuse, R3.reuse ;  /* 0x0000000a04087219 */ /* 0x188fe40000001203 */
[----:B------:R-:W-:-:S04]  /*0e80*/  SHF.R.U32.HI R3, RZ, R10, R3 ;  /* 0x0000000aff037219 */ /* 0x000fc80000011603 */
[----:B------:R-:W2:Y:S01]  /*0e90*/  LDC R15, c[0x0][0x648] ;  /* 0x00019200ff0f7b82 */ /* 0x000ea20000000800 */
[-CC-:B-1----:R-:W-:Y:S02]  /*0ea0*/  SHF.R.U64 R23, R8, R14.reuse, R3.reuse ;  /* 0x0000000e08177219 */ /* 0x182fe40000001203 */
[----:B------:R-:W-:-:S05]  /*0eb0*/  SHF.R.U32.HI R3, RZ, R14, R3 ;  /* 0x0000000eff037219 */ /* 0x000fca0000011603 */
[----:B------:R-:W1:Y:S01]  /*0ec0*/  LDC R17, c[0x0][0x638] ;  /* 0x00018e00ff117b82 */ /* 0x000e620000000800 */
[-CC-:B----4-:R-:W-:Y:S02]  /*0ed0*/  SHF.R.U64 R10, R23, R18.reuse, R3.reuse ;  /* 0x00000012170a7219 */ /* 0x190fe40000001203 */
[-C--:B------:R-:W-:Y:S02]  /*0ee0*/  SHF.L.U32 R0, R5, R18.reuse, RZ ;  /* 0x0000001205007219 */ /* 0x080fe400000006ff */
[----:B------:R-:W-:Y:S01]  /*0ef0*/  SHF.R.U32.HI R3, RZ, R18, R3 ;  /* 0x00000012ff037219 */ /* 0x000fe20000011603 */
[----:B------:R-:W-:Y:S01]  /*0f00*/  IMAD.MOV.U32 R2, RZ, RZ, R10 ;  /* 0x000000ffff027224 */ /* 0x000fe200078e000a */
[----:B------:R-:W-:Y:S01]  /*0f10*/  LOP3.LUT R0, RZ, R0, RZ, 0x33, !PT ;  /* 0x00000000ff007212 */ /* 0x000fe200078e33ff */
[----:B------:R-:W3:Y:S01]  /*0f20*/  LDC R19, c[0x0][0x610] ;  /* 0x00018400ff137b82 */ /* 0x000ee20000000800 */
[----:B------:R-:W-:Y:S05]  /*0f30*/  @!P0 BRA `(.L_x_11) ;  /* 0x0000000000288947 */ /* 0x000fea0003800000 */
[----:B------:R-:W4:Y:S02]  /*0f40*/  LDC R7, c[0x0][0x64c] ;  /* 0x00019300ff077b82 */ /* 0x000f240000000800 */
[----:B----4-:R-:W-:-:S05]  /*0f50*/  IADD3 R7, P0, R10, R7, RZ ;  /* 0x000000070a077210 */ /* 0x010fca0007f1e0ff */
[----:B------:R-:W-:-:S04]  /*0f60*/  IMAD.X R9, RZ, RZ, R3, P0 ;  /* 0x000000ffff097224 */ /* 0x000fc800000e0603 */
[----:B------:R-:W-:-:S04]  /*0f70*/  IMAD.WIDE.U32 R2, R9, R20, RZ ;  /* 0x0000001409027225 */ /* 0x000fc800078e00ff */
[----:B------:R-:W-:-:S04]  /*0f80*/  IMAD.WIDE.U32 R4, P0, R7, R21, R2 ;  /* 0x0000001507047225 */ /* 0x000fc80007800002 */
[----:B------:R-:W-:-:S04]  /*0f90*/  IMAD.WIDE.U32 R2, R7, R20, RZ ;  /* 0x0000001407027225 */ /* 0x000fc800078e00ff */
[----:B------:R-:W-:Y:S01]  /*0fa0*/  IMAD.X R7, RZ, RZ, RZ, P0 ;  /* 0x000000ffff077224 */ /* 0x000fe200000e06ff */
[----:B------:R-:W-:Y:S01]  /*0fb0*/  IADD3 RZ, P0, R3, R4, RZ ;  /* 0x0000000403ff7210 */ /* 0x000fe20007f1e0ff */
[----:B------:R-:W-:-:S04]  /*0fc0*/  IMAD.MOV.U32 R6, RZ, RZ, R5 ;  /* 0x000000ffff067224 */ /* 0x000fc800078e0005 */
[----:B------:R-:W-:-:S08]  /*0fd0*/  IMAD.WIDE.U32.X R2, R9, R21, R6, P0 ;  /* 0x0000001509027225 */ /* 0x000fd000000e0406 */
.L_x_11:
[----:B--2---:R-:W-:Y:S01]  /*0fe0*/  SHF.R.U64 R4, R2, R15, R3 ;  /* 0x0000000f02047219 */ /* 0x004fe20000001203 */
[----:B0-----:R-:W-:Y:S01]  /*0ff0*/  VIADD R5, R16, 0xffffffff ;  /* 0xffffffff10057836 */ /* 0x001fe20000000000 */
[----:B------:R-:W-:Y:S02]  /*1000*/  SHF.L.U32 R2, R13, R18, RZ ;  /* 0x000000120d027219 */ /* 0x000fe400000006ff */
[----:B------:R-:W-:Y:S01]  /*1010*/  LOP3.LUT R3, R23, R0, RZ, 0xc0, !PT ;  /* 0x0000000017037212 */ /* 0x000fe200078ec0ff */
[----:B------:R-:W-:Y:S01]  /*1020*/  IMAD.MOV R6, RZ, RZ, -R4 ;  /* 0x000000ffff067224 */ /* 0x000fe200078e0a04 */
[----:B------:R-:W-:Y:S02]  /*1030*/  SEL R0, R11, R12, !P4 ;  /* 0x0000000c0b007207 */ /* 0x000fe40006000000 */
[----:B------:R-:W-:Y:S01]  /*1040*/  LOP3.LUT R5, R8, R5, RZ, 0xc0, !PT ;  /* 0x0000000508057212 */ /* 0x000fe200078ec0ff */
[----:B------:R-:W-:Y:S02]  /*1050*/  IMAD R7, R2, R4, R3 ;  /* 0x0000000402077224 */ /* 0x000fe400078e0203 */
[----:B-1----:R-:W-:-:S02]  /*1060*/  IMAD R3, R6, R17, R10 ;  /* 0x0000001106037224 */ /* 0x002fc400078e020a */
[----:B---3--:R-:W-:Y:S02]  /*1070*/  IMAD R2, R7, R19, R0 ;  /* 0x0000001307027224 */ /* 0x008fe400078e0200 */
[----:B------:R-:W-:Y:S02]  /*1080*/  IMAD R3, R3, R16, R5 ;  /* 0x0000001003037224 */ /* 0x000fe400078e0205 */
[----:B------:R-:W-:-:S03]  /*1090*/  IMAD.MOV.U32 R0, RZ, RZ, 0x1 ;  /* 0x00000001ff007424 */ /* 0x000fc600078e00ff */
[----:B------:R-:W-:Y:S02]  /*10a0*/  SEL R4, R3, R2, !P4 ;  /* 0x0000000203047207 */ /* 0x000fe40006000000 */
[----:B------:R-:W-:-:S03]  /*10b0*/  SEL R2, R2, R3, !P4 ;  /* 0x0000000302027207 */ /* 0x000fc60006000000 */
[----:B------:R1:W-:Y:S04]  /*10c0*/  STL [R1+0x468], R4 ;  /* 0x0004680401007387 */ /* 0x0003e80000100800 */
[----:B------:R1:W-:Y:S02]  /*10d0*/  STL [R1+0x46c], R2 ;  /* 0x00046c0201007387 */ /* 0x0003e40000100800 */
.L_x_9:
[----:B------:R-:W-:-:S08]  /*10e0*/  NOP ;  /* 0x0000000000007918 */ /* 0x000fd00000000000 */
[----:B------:R-:W2:Y:S02]  /*10f0*/  USETMAXREG.TRY_ALLOC.CTAPOOL UP0, 0xf0 ;  /* 0x000000f0000079c8 */ /* 0x000ea40008000600 */
[----:B--2---:R-:W-:-:S13]  /*1100*/  PLOP3.LUT P0, PT, PT, PT, UP0, 0x80, 0x0 ;  /* 0x000000000000781c */ /* 0x004fda0003f0f008 */
[----:B------:R-:W-:Y:S05]  /*1110*/  @!P0 BRA `(.L_x_9) ;  /* 0xfffffffc00f08947 */ /* 0x000fea000383ffff */
[----:B------:R-:W-:Y:S01]  /*1120*/  ULDC.64 UR4, c[0x0][0x598] ;  /* 0x0001660000047ab9 */ /* 0x000fe20000000a00 */
[----:B------:R-:W-:Y:S01]  /*1130*/  ULDC.64 UR20, c[0x0][0x208] ;  /* 0x0000820000147ab9 */ /* 0x000fe20000000a00 */
[----:B------:R-:W-:-:S04]  /*1140*/  ISETP.NE.U32.AND P0, PT, RZ, UR4, PT ;  /* 0x00000004ff007c0c */ /* 0x000fc8000bf05070 */
[----:B------:R-:W-:-:S13]  /*1150*/  ISETP.NE.AND.EX P0, PT, RZ, UR5, PT, P0 ;  /* 0x00000005ff007c0c */ /* 0x000fda000bf05300 */
[----:B------:R-:W-:Y:S05]  /*1160*/  @!P0 BRA `(.L_x_12) ;  /* 0x0000000000208947 */ /* 0x000fea0003800000 */
[----:B-1----:R-:W1:Y:S02]  /*1170*/  LDC.64 R2, c[0x0][0x598] ;  /* 0x00016600ff027b82 */ /* 0x002e640000000a00 */
[----:B-1----:R-:W2:Y:S02]  /*1180*/  LDG.E.64 R2, desc[UR20][R2.64] ;  /* 0x0000001402027981 */ /* 0x002ea4000c1e1b00 */
[----:B--2---:R-:W-:-:S04]  /*1190*/  ISETP.NE.U32.AND P0, PT, R2, RZ, PT ;  /* 0x000000ff0200720c */ /* 0x004fc80003f05070 */
[----:B------:R-:W-:-:S13]  /*11a0*/  ISETP.NE.AND.EX P0, PT, R3, RZ, PT, P0 ;  /* 0x000000ff0300720c */ /* 0x000fda0003f05300 */
[----:B------:R-:W-:Y:S05]  /*11b0*/  @!P0 BRA `(.L_x_12) ;  /* 0x00000000000c8947 */ /* 0x000fea0003800000 */
[----:B------:R-:W2:Y:S02]  /*11c0*/  LD.E R2, desc[UR20][R2.64] ;  /* 0x0000001402027980 */ /* 0x000ea4000c101900 */
[----:B--2---:R-:W-:Y:S01]  /*11d0*/  R2UR UR22, R2 ;  /* 0x00000000021672ca */ /* 0x004fe200000e0000 */
[----:B------:R-:W-:-:S14]  /*11e0*/  BRA `(.L_x_13) ;  /* 0x0000000000247947 */ /* 0x000fdc0003800000 */
.L_x_12:
[----:B------:R-:W-:Y:S02]  /*11f0*/  ULDC.64 UR4, c[0x0][0x588] ;  /* 0x0001620000047ab9 */ /* 0x000fe40000000a00 */
[----:B------:R-:W-:-:S04]  /*1200*/  ISETP.NE.U32.AND P0, PT, RZ, UR4, PT ;  /* 0x00000004ff007c0c */ /* 0x000fc8000bf05070 */
[----:B------:R-:W-:-:S13]  /*1210*/  ISETP.NE.AND.EX P0, PT, RZ, UR5, PT, P0 ;  /* 0x00000005ff007c0c */ /* 0x000fda000bf05300 */
[----:B------:R-:W-:Y:S05]  /*1220*/  @!P0 BRA `(.L_x_14) ;  /* 0x0000000000108947 */ /* 0x000fea0003800000 */
[----:B-1----:R-:W1:Y:S02]  /*1230*/  LDC.64 R2, c[0x0][0x588] ;  /* 0x00016200ff027b82 */ /* 0x002e640000000a00 */
[----:B-1----:R-:W2:Y:S02]  /*1240*/  LDG.E R2, desc[UR20][R2.64] ;  /* 0x0000001402027981 */ /* 0x002ea4000c1e1900 */
[----:B--2---:R-:W-:Y:S01]  /*1250*/  R2UR UR22, R2 ;  /* 0x00000000021672ca */ /* 0x004fe200000e0000 */
[----:B------:R-:W-:-:S14]  /*1260*/  BRA `(.L_x_13) ;  /* 0x0000000000047947 */ /* 0x000fdc0003800000 */
.L_x_14:
[----:B------:R-:W-:-:S05]  /*1270*/  ULDC UR22, c[0x0][0x580] ;  /* 0x0001600000167ab9 */ /* 0x000fca0000000800 */
.L_x_13:
[----:B------:R-:W-:Y:S02]  /*1280*/  ULDC.64 UR4, c[0x0][0x5a0] ;  /* 0x0001680000047ab9 */ /* 0x000fe40000000a00 */
        /* <DEDUP_REMOVED lines=11> */
.L_x_15:
        /* <DEDUP_REMOVED lines=8> */
.L_x_17:
[----:B------:R-:W-:-:S05]  /*13c0*/  ULDC UR23, c[0x0][0x584] ;  /* 0x0001610000177ab9 */ /* 0x000fca0000000800 */
.L_x_16:
[----:B------:R-:W-:-:S13]  /*13d0*/  LOP3.LUT P0, RZ, R0, 0xff, RZ, 0xc0, !PT ;  /* 0x000000ff00ff7812 */ /* 0x000fda000780c0ff */
[----:B------:R-:W-:Y:S05]  /*13e0*/  @!P0 EXIT ;  /* 0x000000000000894d */ /* 0x000fea0003800000 */
[----:B------:R-:W-:Y:S01]  /*13f0*/  ULDC UR4, c[0x0][0x28c] ;  /* 0x0000a30000047ab9 */ /* 0x000fe20000000800 */
[----:B------:R-:W-:Y:S02]  /*1400*/  ULOP3.LUT UR24, UR13, 0x1, URZ, 0xfc, !UPT ;  /* 0x000000010d187892 */ /* 0x000fe4000f8efc3f */
[----:B------:R-:W-:-:S04]  /*1410*/  UIADD3 UR4, UR4, 0x1f, URZ ;  /* 0x0000001f04047890 */ /* 0x000fc8000fffe03f */
[----:B------:R-:W-:-:S04]  /*1420*/  USHF.R.S32.HI UR5, URZ, 0x1f, UR4 ;  /* 0x0000001f3f057899 */ /* 0x000fc80008011404 */
[----:B------:R-:W-:-:S03]  /*1430*/  ULEA.HI UR5, UR5, UR4, URZ, 0x5 ;  /* 0x0000000405057291 */ /* 0x000fc6000f8f283f */
[----:B------:R-:W-:Y:S01]  /*1440*/  UMOV UR4, URZ ;  /* 0x0000003f00047c82 */ /* 0x000fe20008000000 */
[----:B------:R-:W-:-:S03]  /*1450*/  USHF.R.S32.HI UR9, URZ, 0x5, UR5 ;  /* 0x000000053f097899 */ /* 0x000fc60008011405 */
[----:B------:R-:W-:-:S09]  /*1460*/  UMOV UR5, URZ ;  /* 0x0000003f00057c82 */ /* 0x000fd20008000000 */
.L_x_556:
[----:B------:R-:W-:Y:S01]  /*1470*/  STL [R1+0x454], RZ ;  /* 0x000454ff01007387 */ /* 0x000fe20000100800 */
[----:B--2---:R-:W2:Y:S01]  /*1480*/  S2UR UR16, SR_CgaCtaId ;  /* 0x00000000001079c3 */ /* 0x004ea20000008800 */
[----:B------:R-:W-:Y:S01]  /*1490*/  UMOV UR15, 0x400 ;  /* 0x00000400000f7882 */ /* 0x000fe20000000000 */
[----:B------:R-:W-:Y:S01]  /*14a0*/  UMOV UR6, URZ ;  /* 0x0000003f00067c82 */ /* 0x000fe20008000000 */
[----:B------:R-:W-:Y:S01]  /*14b0*/  STL [R1+0x450], RZ ;  /* 0x000450ff01007387 */ /* 0x000fe20000100800 */
[----:B------:R-:W-:Y:S01]  /*14c0*/  UMOV UR7, URZ ;  /* 0x0000003f00077c82 */ /* 0x000fe20008000000 */
[----:B------:R-:W-:Y:S01]  /*14d0*/  UMOV UR8, URZ ;  /* 0x0000003f00087c82 */ /* 0x000fe20008000000 */
[----:B------:R-:W-:Y:S01]  /*14e0*/  CS2R R236, SRZ ;  /* 0x0000000000ec7805 */ /* 0x000fe2000001ff00 */
[----:B------:R-:W-:Y:S01]  /*14f0*/  STL [R1+0x44c], RZ ;  /* 0x00044cff01007387 */ /* 0x000fe20000100800 */
[----:B-1----:R-:W1:Y:S01]  /*1500*/  LDC R2, c[0x0][0x28c] ;  /* 0x0000a300ff027b82 */ /* 0x002e620000000800 */
[----:B------:R-:W-:-:S02]  /*1510*/  CS2R R234, SRZ ;  /* 0x0000000000ea7805 */ /* 0x000fc4000001ff00 */
[----:B------:R-:W-:Y:S01]  /*1520*/  CS2R R232, SRZ ;  /* 0x0000000000e87805 */ /* 0x000fe2000001ff00 */
[----:B------:R-:W-:Y:S01]  /*1530*/  STL [R1+0x448], RZ ;  /* 0x000448ff01007387 */ /* 0x000fe20000100800 */
[----:B------:R-:W-:Y:S02]  /*1540*/  CS2R R230, SRZ ;  /* 0x0000000000e67805 */ /* 0x000fe4000001ff00 */
[----:B------:R-:W-:Y:S02]  /*1550*/  CS2R R228, SRZ ;  /* 0x0000000000e47805 */ /* 0x000fe4000001ff00 */
[----:B------:R-:W-:Y:S01]  /*1560*/  CS2R R226, SRZ ;  /* 0x0000000000e27805 */ /* 0x000fe2000001ff00 */
[----:B------:R-:W-:Y:S01]  /*1570*/  STL [R1+0x444], RZ ;  /* 0x000444ff01007387 */ /* 0x000fe20000100800 */
[----:B------:R-:W-:Y:S02]  /*1580*/  CS2R R224, SRZ ;  /* 0x0000000000e07805 */ /* 0x000fe4000001ff00 */
        /* <DEDUP_REMOVED lines=15> */
[----:B-1----:R-:W-:Y:S02]  /*1680*/  ISETP.GE.AND P0, PT, R2, 0x1, PT ;  /* 0x000000010200780c */ /* 0x002fe40003f06270 */
        /* <DEDUP_REMOVED lines=37> */
[----:B0-----:R-:W-:Y:S01]  /*18e0*/  CS2R R16, SRZ ;  /* 0x0000000000107805 */ /* 0x001fe2000001ff00 */
        /* <DEDUP_REMOVED lines=93> */
[----:B------:R-:W-:-:S03]  /*1ec0*/  CS2R R150, SRZ ;  /* 0x0000000000967805 */ /* 0x000fc6000001ff00 */
[----:B------:R-:W-:Y:S04]  /*1ed0*/  STL [R1+0x3ac], RZ ;  /* 0x0003acff01007387 */ /* 0x000fe80000100800 */
        /* <DEDUP_REMOVED lines=107> */
[----:B------:R-:W-:Y:S04]  /*2590*/  STL [R1], RZ ;  /* 0x000000ff01007387 */ /* 0x000fe80000100800 */
        /* <DEDUP_REMOVED lines=39> */
[----:B------:R-:W-:Y:S01]  /*2810*/  STL [R1+0xa0], RZ ;  /* 0x0000a0ff01007387 */ /* 0x000fe20000100800 */
[----:B------:R-:W0:Y:S03]  /*2820*/  S2R R0, SR_TID.X ;  /* 0x0000000000007919 */ /* 0x000e260000002100 */
        /* <DEDUP_REMOVED lines=8> */
[----:B0-----:R-:W-:-:S03]  /*28b0*/  LOP3.LUT R0, R0, 0x80, RZ, 0xc0, !PT ;  /* 0x0000008000007812 */ /* 0x001fc600078ec0ff */
[----:B------:R-:W-:Y:S01]  /*28c0*/  STL [R1+0xc4], RZ ;  /* 0x0000c4ff01007387 */ /* 0x000fe20000100800 */
[----:B------:R-:W-:-:S03]  /*28d0*/  SHF.R.U32.HI R0, RZ, 0x7, R0 ;  /* 0x00000007ff007819 */ /* 0x000fc60000011600 */
        /* <DEDUP_REMOVED lines=33> */
[----:B------:R-:W0:Y:S04]  /*2af0*/  SHFL.IDX PT, R0, R0, RZ, 0x1f ;  /* 0x00001fff00007589 */ /* 0x000e2800000e0000 */
[----:B------:R1:W-:Y:S04]  /*2b00*/  STL [R1+0x14c], RZ ;  /* 0x00014cff01007387 */ /* 0x0003e80000100800 */
[----:B------:R1:W-:Y:S04]  /*2b10*/  STL [R1+0x150], RZ ;  /* 0x000150ff01007387 */ /* 0x0003e80000100800 */
[----:B------:R1:W-:Y:S04]  /*2b20*/  STL [R1+0x154], RZ ;  /* 0x000154ff01007387 */ /* 0x0003e80000100800 */
[----:B------:R1:W-:Y:S04]  /*2b30*/  STL [R1+0x158], RZ ;  /* 0x000158ff01007387 */ /* 0x0003e80000100800 */
[----:B------:R1:W-:Y:S04]  /*2b40*/  STL [R1+0x15c], RZ ;  /* 0x00015cff01007387 */ /* 0x0003e80000100800 */
[----:B------:R1:W-:Y:S01]  /*2b50*/  STL [R1+0x160], RZ ;  /* 0x000160ff01007387 */ /* 0x0003e20000100800 */
[----:B0-----:R-:W-:Y:S01]  /*2b60*/  R2UR UR12, R0 ;  /* 0x00000000000c72ca */ /* 0x001fe200000e0000 */
[----:B------:R-:W-:-:S02]  /*2b70*/  IMAD.U32 R0, RZ, RZ, UR4 ;  /* 0x00000004ff007e24 */ /* 0x000fc4000f8e00ff */
[----:B------:R1:W-:Y:S04]  /*2b80*/  STL [R1+0x164], RZ ;  /* 0x000164ff01007387 */ /* 0x0003e80000100800 */
[----:B------:R1:W-:Y:S04]  /*2b90*/  STL [R1+0x168], RZ ;  /* 0x000168ff01007387 */ /* 0x0003e80000100800 */
[----:B------:R1:W-:Y:S02]  /*2ba0*/  STL [R1+0x16c], RZ ;  /* 0x00016cff01007387 */ /* 0x0003e40000100800 */
[----:B------:R-:W-:-:S02]  /*2bb0*/  ULEA.HI UR11, UR12, UR12, URZ, 0x1 ;  /* 0x0000000c0c0b7291 */ /* 0x000fc4000f8f083f */
[----:B------:R1:W-:Y:S02]  /*2bc0*/  STL [R1+0x170], RZ ;  /* 0x000170ff01007387 */ /* 0x0003e40000100800 */
[----:B------:R-:W-:Y:S02]  /*2bd0*/  ULOP3.LUT UR14, UR11, 0x1ffffe, URZ, 0xc0, !UPT ;  /* 0x001ffffe0b0e7892 */ /* 0x000fe4000f8ec03f */
[----:B------:R1:W-:Y:S01]  /*2be0*/  STL [R1+0x174], RZ ;  /* 0x000174ff01007387 */ /* 0x0003e20000100800 */
[----:B--2---:R-:W-:Y:S02]  /*2bf0*/  ULEA UR11, UR16, UR15, 0x18 ;  /* 0x0000000f100b7291 */ /* 0x004fe4000f8ec03f */
[----:B------:R-:W-:Y:S01]  /*2c00*/  UIADD3 UR14, UR12, -UR14, URZ ;  /* 0x8000000e0c0e7290 */ /* 0x000fe2000fffe03f */
[----:B------:R1:W-:Y:S03]  /*2c10*/  STL [R1+0x178], RZ ;  /* 0x000178ff01007387 */ /* 0x0003e60000100800 */
[----:B------:R-:W-:Y:S01]  /*2c20*/  ULEA UR14, UR14, UR11, 0xb ;  /* 0x0000000b0e0e7291 */ /* 0x000fe2000f8e583f */
[----:B------:R1:W-:Y:S03]  /*2c30*/  STL [R1+0x17c], RZ ;  /* 0x00017cff01007387 */ /* 0x0003e60000100800 */
[----:B------:R-:W-:Y:S01]  /*2c40*/  UIADD3 UR14, UR14, 0x200, URZ ;  /* 0x000002000e0e7890 */ /* 0x000fe2000fffe03f */
[----:B------:R1:W-:Y:S03]  /*2c50*/  STL [R1+0x180], RZ ;  /* 0x000180ff01007387 */ /* 0x0003e60000100800 */
[----:B------:R-:W-:Y:S01]  /*2c60*/  USHF.R.U32.HI UR12, URZ, 0x4, UR14 ;  /* 0x000000043f0c7899 */ /* 0x000fe2000801160e */
[----:B------:R1:W-:Y:S02]  /*2c70*/  STL [R1+0x184], RZ ;  /* 0x000184ff01007387 */ /* 0x0003e40000100800 */
[----:B------:R-:W-:Y:S01]  /*2c80*/  UMOV UR14, UR5 ;  /* 0x00000005000e7c82 */ /* 0x000fe20008000000 */
[----:B------:R-:W-:Y:S01]  /*2c90*/  ULOP3.LUT UR12, UR12, 0x3fff, URZ, 0xc0, !UPT ;  /* 0x00003fff0c0c7892 */ /* 0x000fe2000f8ec03f */
[----:B------:R1:W-:Y:S04]  /*2ca0*/  STL [R1+0x188], RZ ;  /* 0x000188ff01007387 */ /* 0x0003e80000100800 */
        /* <DEDUP_REMOVED lines=28> */
[----:B------:R1:W-:Y:S01]  /*2e70*/  STL [R1+0x1fc], RZ ;  /* 0x0001fcff01007387 */ /* 0x0003e20000100800 */
[----:B------:R-:W-:Y:S05]  /*2e80*/  @!P0 BRA `(.L_x_18) ;  /* 0x0000003400dc8947 */ /* 0x000fea0003800000 */
[----:B------:R-:W-:-:S06]  /*2e90*/  UISETP.NE.AND UP0, UPT, UR24, 0x3, UPT ;  /* 0x000000031800788c */ /* 0x000fcc000bf05270 */
[----:B------:R-:W-:-:S13]  /*2ea0*/  PLOP3.LUT P1, PT, PT, PT, UP0, 0x80, 0x0 ;  /* 0x000000000000781c */ /* 0x000fda0003f2f008 */
[----:B------:R-:W-:Y:S05]  /*2eb0*/  @!P1 BRA `(.L_x_19) ;  /* 0x0000000000049947 */ /* 0x000fea0003800000 */
[----:B------:R-:W-:Y:S01]  /*2ec0*/  BPT.TRAP 0x1 ;  /* 0x000000040000795c */ /* 0x000fe20000300000 */
.L_x_19:
[----:B------:R-:W-:Y:S01]  /*2ed0*/  ULEA UR7, UR5, UR11, 0x3 ;  /* 0x0000000b05077291 */ /* 0x000fe2000f8e183f */
[----:B------:R-:W-:-:S05]  /*2ee0*/  IMAD.U32 R0, RZ, RZ, UR4 ;  /* 0x00000004ff007e24 */ /* 0x000fca000f8e00ff */
[----:B------:R-:W-:-:S04]  /*2ef0*/  SHF.L.U32 R0, R0, 0x1f, RZ ;  /* 0x0000001f00007819 */ /* 0x000fc800000006ff */
[----:B------:R0:W2:Y:S01]  /*2f00*/  SYNCS.PHASECHK.TRANS64.TRYWAIT P0, [UR7], R0 ;  /* 0x00000000ff0075a7 */ /* 0x0000a20008000147 */
[----:B------:R-:W-:Y:S05]  /*2f10*/  @!P1 BRA `(.L_x_20) ;  /* 0x0000000000049947 */ /* 0x000fea0003800000 */
[----:B------:R-:W-:Y:S01]  /*2f20*/  BPT.TRAP 0x1 ;  /* 0x000000040000795c */ /* 0x000fe20000300000 */
.L_x_20:
[----:B------:R3:W-:Y:S01]  /*2f30*/  STL [R1+0x454], RZ ;  /* 0x000454ff01007387 */ /* 0x0007e20000100800 */
[----:B------:R-:W-:Y:S01]  /*2f40*/  UMOV UR6, 0x1 ;  /* 0x0000000100067882 */ /* 0x000fe20000000000 */
[----:B--2---:R-:W-:Y:S05]  /*2f50*/  @P0 BRA `(.L_x_21) ;  /* 0x0000000000080947 */ /* 0x004fea0003800000 */
[----:B------:R-:W2:Y:S02]  /*2f60*/  SYNCS.PHASECHK.TRANS64.TRYWAIT P0, [UR7], R0 ;  /* 0x00000000ff0075a7 */ /* 0x000ea40008000147 */
[----:B--2---:R-:W-:Y:S05]  /*2f70*/  @!P0 BRA `(.L_x_22) ;  /* 0x0000020c004c8947 */ /* 0x004fea0003800000 */
.L_x_21:
[----:B------:R-:W-:Y:S01]  /*2f80*/  UIADD3 UR7, UR11, 0x1c200, URZ ;  /* 0x0001c2000b077890 */ /* 0x000fe2000fffe03f */
[----:B------:R-:W-:Y:S01]  /*2f90*/  WARPGROUP.ARRIVE ;  /* 0x00000000000079c5 */ /* 0x000fe20000000000 */
[----:B------:R-:W-:Y:S01]  /*2fa0*/  ULOP3.LUT UR16, UR12, 0x10000, URZ, 0xfc, !UPT ;  /* 0x000100000c107892 */ /* 0x000fe2000f8efc3f */
[----:B------:R-:W-:Y:S01]  /*2fb0*/  STL [R1+0x450], RZ ;  /* 0x000450ff01007387 */ /* 0x000fe20000100800 */
[----:B------:R-:W-:Y:S01]  /*2fc0*/  USHF.R.U32.HI UR7, URZ, 0x4, UR7 ;  /* 0x000000043f077899 */ /* 0x000fe20008011607 */
[----:B------:R-:W-:Y:S01]  /*2fd0*/  CS2R R236, SRZ ;  /* 0x0000000000ec7805 */ /* 0x000fe2000001ff00 */
[----:B------:R-:W-:Y:S01]  /*2fe0*/  ULEA UR16, UR5, UR16, 0x9 ;  /* 0x0000001005107291 */ /* 0x000fe2000f8e483f */
[----:B------:R-:W-:Y:S01]  /*2ff0*/  STL [R1+0x44c], RZ ;  /* 0x00044cff01007387 */ /* 0x000fe20000100800 */
[----:B------:R-:W-:Y:S01]  /*3000*/  ULOP3.LUT UR7, UR7, 0x3fff, URZ, 0xc0, !UPT ;  /* 0x00003fff07077892 */ /* 0x000fe2000f8ec03f */
[----:B------:R-:W-:Y:S01]  /*3010*/  CS2R R234, SRZ ;  /* 0x0000000000ea7805 */ /* 0x000fe2000001ff00 */
[----:B------:R-:W-:Y:S01]  /*3020*/  UMOV UR17, 0xc0000010 ;  /* 0xc000001000117882 */ /* 0x000fe20000000000 */
[----:B------:R-:W-:Y:S01]  /*3030*/  UMOV UR19, 0xc0000010 ;  /* 0xc000001000137882 */ /* 0x000fe20000000000 */
[----:B------:R-:W-:Y:S01]  /*3040*/  ULOP3.LUT UR7, UR7, 0x10000, URZ, 0xfc, !UPT ;  /* 0x0001000007077892 */ /* 0x000fe2000f8efc3f */
[----:B------:R-:W-:Y:S01]  /*3050*/  STL [R1+0x448], RZ ;  /* 0x000448ff01007387 */ /* 0x000fe20000100800 */
[----:B------:R-:W-:-:S02]  /*3060*/  CS2R R232, SRZ ;  /* 0x0000000000e87805 */ /* 0x000fc4000001ff00 */
[----:B------:R-:W-:Y:S01]  /*3070*/  CS2R R230, SRZ ;  /* 0x0000000000e67805 */ /* 0x000fe2000001ff00 */
[----:B------:R-:W-:Y:S01]  /*3080*/  ULEA UR18, UR5, UR7, 0x9 ;  /* 0x0000000705127291 */ /* 0x000fe2000f8e483f */
[----:B------:R-:W-:Y:S01]  /*3090*/  STL [R1+0x444], RZ ;  /* 0x000444ff01007387 */ /* 0x000fe20000100800 */
[----:B------:R-:W-:Y:S01]  /*30a0*/  CS2R R228, SRZ ;  /* 0x0000000000e47805 */ /* 0x000fe2000001ff00 */
[----:B------:R-:W-:Y:S01]  /*30b0*/  ULDC UR7, c[0x0][0x50c] ;  /* 0x0001430000077ab9 */ /* 0x000fe20000000800 */
[----:B------:R-:W-:Y:S01]  /*30c0*/  CS2R R226, SRZ ;  /* 0x0000000000e27805 */ /* 0x000fe2000001ff00 */
[----:B------:R-:W-:Y:S01]  /*30d0*/  STL [R1+0x440], RZ ;  /* 0x000440ff01007387 */ /* 0x000fe20000100800 */
[----:B------:R-:W-:Y:S01]  /*30e0*/  UISETP.NE.AND UP0, UPT, UR7, 0x1, UPT ;  /* 0x000000010700788c */ /* 0x000fe2000bf05270 */
[----:B------:R-:W-:Y:S02]  /*30f0*/  CS2R R224, SRZ ;  /* 0x0000000000e07805 */ /* 0x000fe4000001ff00 */
[----:B------:R-:W-:Y:S01]  /*3100*/  CS2R R222, SRZ ;  /* 0x0000000000de7805 */ /* 0x000fe2000001ff00 */
[----:B------:R-:W-:Y:S01]  /*3110*/  QGMMA.64x256x32.F32.E4M3.E4M3 R4, gdesc[UR16], RZ, !UPT, gsb0 ;  /* 0x03e00000100479f3 */ /* 0x000fe2000c0008ff */
[----:B------:R-:W-:Y:S01]  /*3120*/  STL [R1+0x43c], RZ ;  /* 0x00043cff01007387 */ /* 0x000fe20000100800 */
[----:B------:R-:W-:Y:S01]  /*3130*/  UIADD3 UR16, UR16, 0x100, URZ ;  /* 0x0000010010107890 */ /* 0x000fe2000fffe03f */
[----:B------:R-:W-:Y:S01]  /*3140*/  CS2R R220, SRZ ;  /* 0x0000000000dc7805 */ /* 0x000fe2000001ff00 */
[----:B------:R-:W-:Y:S01]  /*3150*/  UMOV UR17, 0xc0000010 ;  /* 0xc000001000117882 */ /* 0x000fe20000000000 */
[----:B------:R-:W-:Y:S01]  /*3160*/  STL [R1+0x438], RZ ;  /* 0x000438ff01007387 */ /* 0x000fe20000100800 */
[----:B------:R-:W-:Y:S01]  /*3170*/  USEL UR7, URZ, 0x1, UP0 ;  /* 0x000000013f077887 */ /* 0x000fe20008000000 */
[----:B------:R-:W-:-:S02]  /*3180*/  CS2R R218, SRZ ;  /* 0x0000000000da7805 */ /* 0x000fc4000001ff00 */
[----:B------:R-:W-:Y:S01]  /*3190*/  CS2R R216, SRZ ;  /* 0x0000000000d87805 */ /* 0x000fe2000001ff00 */
[----:B------:R-:W-:Y:S01]  /*31a0*/  STL [R1+0x434], RZ ;  /* 0x000434ff01007387 */ /* 0x000fe20000100800 */
[----:B------:R-:W-:Y:S02]  /*31b0*/  CS2R R214, SRZ ;  /* 0x0000000000d67805 */ /* 0x000fe4000001ff00 */
[----:B------:R-:W-:Y:S02]  /*31c0*/  CS2R R212, SRZ ;  /* 0x0000000000d47805 */ /* 0x000fe4000001ff00 */
[----:B------:R-:W-:Y:S01]  /*31d0*/  ISETP.NE.AND P0, PT, RZ, UR7, PT ;  /* 0x00000007ff007c0c */ /* 0x000fe2000bf05270 */
        /* <DEDUP_REMOVED lines=93> */
[----:B------:R-:W-:-:S02]  /*37b0*/  WARPGROUP.DEPBAR.LE gsb0, 0x0 ;  /* 0x00008000000079c5 */ /* 0x000fc40000010000 */
[----:B--2---:R-:W-:Y:S01]  /*37c0*/  IMAD.MOV.U32 R3, RZ, RZ, R129 ;  /* 0x000000ffff037224 */ /* 0x004fe200078e0081 */
[----:B------:R-:W-:Y:S01]  /*37d0*/  STL [R1+0x334], RZ ;  /* 0x000334ff01007387 */ /* 0x000fe20000100800 */
[----:B------:R-:W-:Y:S02]  /*37e0*/  IMAD.MOV.U32 R2, RZ, RZ, R130 ;  /* 0x000000ffff027224 */ /* 0x000fe400078e0082 */
[----:B0-----:R-:W-:Y:S01]  /*37f0*/  IMAD.MOV.U32 R0, RZ, RZ, R131 ;  /* 0x000000ffff007224 */ /* 0x001fe200078e0083 */
        /* <DEDUP_REMOVED lines=23> */
[----:B------:R0:W-:Y:S04]  /*3970*/  STL.64 [R1], R4 ;  /* 0x0000000401007387 */ /* 0x0001e80000100a00 */
[----:B------:R2:W-:Y:S04]  /*3980*/  STL.64 [R1+0x8], R6 ;  /* 0x0000080601007387 */ /* 0x0005e80000100a00 */
[----:B------:R4:W-:Y:S04]  /*3990*/  STL.64 [R1+0x10], R8 ;  /* 0x0000100801007387 */ /* 0x0009e80000100a00 */
[----:B------:R5:W-:Y:S01]  /*39a0*/  STL.64 [R1+0x18], R10 ;  /* 0x0000180a01007387 */ /* 0x000be20000100a00 */
[----:B0-----:R-:W-:-:S03]  /*39b0*/  CS2R R4, SRZ ;  /* 0x0000000000047805 */ /* 0x001fc6000001ff00 */
[----:B------:R0:W-:Y:S01]  /*39c0*/  STL.64 [R1+0x20], R12 ;  /* 0x0000200c01007387 */ /* 0x0001e20000100a00 */
[----:B--2---:R-:W-:-:S03]  /*39d0*/  CS2R R6, SRZ ;  /* 0x0000000000067805 */ /* 0x004fc6000001ff00 */
[----:B------:R2:W-:Y:S01]  /*39e0*/  STL.64 [R1+0x28], R14 ;  /* 0x0000280e01007387 */ /* 0x0005e20000100a00 */
[----:B----4-:R-:W-:-:S03]  /*39f0*/  CS2R R8, SRZ ;  /* 0x0000000000087805 */ /* 0x010fc6000001ff00 */
[----:B------:R4:W-:Y:S01]  /*3a00*/  STL.64 [R1+0x30], R16 ;  /* 0x0000301001007387 */ /* 0x0009e20000100a00 */
[----:B-----5:R-:W-:-:S03]  /*3a10*/  CS2R R10, SRZ ;  /* 0x00000000000a7805 */ /* 0x020fc6000001ff00 */
[----:B------:R5:W-:Y:S01]  /*3a20*/  STL.64 [R1+0x38], R18 ;  /* 0x0000381201007387 */ /* 0x000be20000100a00 */
[----:B0-----:R-:W-:-:S03]  /*3a30*/  CS2R R12, SRZ ;  /* 0x00000000000c7805 */ /* 0x001fc6000001ff00 */
[----:B------:R0:W-:Y:S01]  /*3a40*/  STL.64 [R1+0x40], R20 ;  /* 0x0000401401007387 */ /* 0x0001e20000100a00 */
[----:B--2---:R-:W-:-:S03]  /*3a50*/  CS2R R14, SRZ ;  /* 0x00000000000e7805 */ /* 0x004fc6000001ff00 */
[----:B------:R2:W-:Y:S01]  /*3a60*/  STL.64 [R1+0x48], R22 ;  /* 0x0000481601007387 */ /* 0x0005e20000100a00 */
[----:B----4-:R-:W-:-:S03]  /*3a70*/  CS2R R16, SRZ ;  /* 0x0000000000107805 */ /* 0x010fc6000001ff00 */
[----:B------:R-:W-:Y:S01]  /*3a80*/  STL.64 [R1+0x50], R24 ;  /* 0x0000501801007387 */ /* 0x000fe20000100a00 */
[----:B-----5:R-:W-:-:S03]  /*3a90*/  CS2R R18, SRZ ;  /* 0x0000000000127805 */ /* 0x020fc6000001ff00 */
[----:B------:R-:W-:Y:S01]  /*3aa0*/  STL.64 [R1+0x58], R26 ;  /* 0x0000581a01007387 */ /* 0x000fe20000100a00 */
[----:B0-----:R-:W-:-:S03]  /*3ab0*/  CS2R R20, SRZ ;  /* 0x0000000000147805 */ /* 0x001fc6000001ff00 */
[----:B------:R-:W-:Y:S01]  /*3ac0*/  STL.64 [R1+0x60], R28 ;  /* 0x0000601c01007387 */ /* 0x000fe20000100a00 */
[----:B--2---:R-:W-:-:S03]  /*3ad0*/  CS2R R22, SRZ ;  /* 0x0000000000167805 */ /* 0x004fc6000001ff00 */
[----:B------:R-:W-:Y:S04]  /*3ae0*/  STL.64 [R1+0x68], R30 ;  /* 0x0000681e01007387 */ /* 0x000fe80000100a00 */
        /* <DEDUP_REMOVED lines=49> */
[----:B------:R0:W-:Y:S04]  /*3e00*/  STL.64 [R1+0x1f8], R130 ;  /* 0x0001f88201007387 */ /* 0x0001e80000100a00 */
[----:B------:R2:W-:Y:S04]  /*3e10*/  STL [R1+0x2d4], RZ ;  /* 0x0002d4ff01007387 */ /* 0x0005e80000100800 */
[----:B------:R2:W-:Y:S01]  /*3e20*/  STL [R1+0x2d0], RZ ;  /* 0x0002d0ff01007387 */ /* 0x0005e20000100800 */
[----:B0-----:R-:W-:-:S03]  /*3e30*/  WARPGROUP.ARRIVE ;  /* 0x00000000000079c5 */ /* 0x001fc60000000000 */
[----:B------:R2:W-:Y:S04]  /*3e40*/  STL [R1+0x2cc], RZ ;  /* 0x0002ccff01007387 */ /* 0x0005e80000100800 */
[----:B------:R2:W-:Y:S01]  /*3e50*/  STL [R1+0x2c8], RZ ;  /* 0x0002c8ff01007387 */ /* 0x0005e20000100800 */
[----:B------:R-:W-:Y:S03]  /*3e60*/  QGMMA.64x256x32.F32.E4M3.E4M3 R24, gdesc[UR16], RZ, !UPT, gsb0 ;  /* 0x03e00000101879f3 */ /* 0x000fe6000c0008ff */
        /* <DEDUP_REMOVED lines=50> */
[----:B------:R-:W-:-:S02]  /*4190*/  WARPGROUP.DEPBAR.LE gsb0, 0x0 ;  /* 0x00008000000079c5 */ /* 0x000fc40000010000 */
[----:B------:R-:W-:Y:S05]  /*41a0*/  @!P0 BRA `(.L_x_23) ;  /* 0x0000002000f88947 */ /* 0x000fea0003800000 */
[----:B------:R-:W4:Y:S04]  /*41b0*/  LDL R4, [R1] ;  /* 0x0000000001047983 */ /* 0x000f280000100800 */
[----:B------:R-:W5:Y:S04]  /*41c0*/  LDL R5, [R1+0x4] ;  /* 0x0000040001057983 */ /* 0x000f680000100800 */
[----:B------:R-:W3:Y:S04]  /*41d0*/  LDL R6, [R1+0x8] ;  /* 0x0000080001067983 */ /* 0x000ee80000100800 */
[----:B------:R-:W2:Y:S04]  /*41e0*/  LDL R7, [R1+0xc] ;  /* 0x00000c0001077983 */ /* 0x000ea80000100800 */
        /* <DEDUP_REMOVED lines=100> */
[----:B------:R0:W-:Y:S04]  /*4830*/  STL [R1+0x4c8], R131 ;  /* 0x0004c88301007387 */ /* 0x0001e80000100800 */
[----:B0-----:R-:W2:Y:S04]  /*4840*/  LDL R131, [R1+0x1a0] ;  /* 0x0001a00001837983 */ /* 0x001ea80000100800 */
        /* <DEDUP_REMOVED lines=39> */
[----:B0-----:R-:W2:Y:S01]  /*4ac0*/  LDL R151, [R1+0x1f0] ;  /* 0x0001f00001977983 */ /* 0x001ea20000100800 */
[----:B------:R-:W-:-:S01]  /*4ad0*/  FADD R3, RZ, R3 ;  /* 0x00000003ff037221 */ /* 0x000fc20000000000 */
[----:B------:R-:W-:Y:S01]  /*4ae0*/  FADD R2, RZ, R2 ;  /* 0x00000002ff027221 */ /* 0x000fe20000000000 */
[----:B----4-:R-:W-:-:S01]  /*4af0*/  FADD R4, RZ, R4 ;  /* 0x00000004ff047221 */ /* 0x010fc20000000000 */
[----:B-----5:R-:W-:Y:S01]  /*4b00*/  FADD R5, RZ, R5 ;  /* 0x00000005ff057221 */ /* 0x020fe20000000000 */
[----:B---3--:R-:W-:-:S01]  /*4b10*/  FADD R6, RZ, R6 ;  /* 0x00000006ff067221 */ /* 0x008fc20000000000 */
[----:B--2---:R-:W-:Y:S01]  /*4b20*/  FADD R7, RZ, R7 ;  /* 0x00000007ff077221 */ /* 0x004fe20000000000 */
[----:B------:R-:W-:-:S01]  /*4b30*/  FADD R8, RZ, R8 ;  /* 0x00000008ff087221 */ /* 0x000fc20000000000 */
[----:B------:R-:W-:Y:S01]  /*4b40*/  FADD R9, RZ, R9 ;  /* 0x00000009ff097221 */ /* 0x000fe20000000000 */
        /* <DEDUP_REMOVED lines=13> */
[----:B------:R-:W2:Y:S01]  /*4c20*/  LDL.LU R131, [R1+0x4c8] ;  /* 0x0004c80001837983 */ /* 0x000ea20000300800 */
        /* <DEDUP_REMOVED lines=13> */
[----:B------:R-:W3:Y:S01]  /*4d00*/  LDL.LU R132, [R1+0x4c4] ;  /* 0x0004c40001847983 */ /* 0x000ee20000300800 */
        /* <DEDUP_REMOVED lines=16> */
[----:B------:R0:W-:Y:S01]  /*4e10*/  STL [R1+0x200], R133 ;  /* 0x0002008501007387 */ /* 0x0001e20000100800 */
        /* <DEDUP_REMOVED lines=9> */
[----:B0-----:R-:W4:Y:S01]  /*4eb0*/  LDL.LU R133, [R1+0x4c0] ;  /* 0x0004c00001857983 */ /* 0x001f220000300800 */
[----:B------:R-:W-:-:S01]  /*4ec0*/  FADD R185, RZ, R185 ;  /* 0x000000b9ffb97221 */ /* 0x000fc20000000000 */
[----:B------:R-:W-:Y:S01]  /*4ed0*/  FADD R186, RZ, R186 ;  /* 0x000000baffba7221 */ /* 0x000fe20000000000 */
[----:B------:R-:W-:-:S01]  /*4ee0*/  FADD R187, RZ, R187 ;  /* 0x000000bbffbb7221 */ /* 0x000fc20000000000 */
        /* <DEDUP_REMOVED lines=10> */
[----:B0-----:R-:W5:Y:S01]  /*4f90*/  LDL.LU R134, [R1+0x4bc] ;  /* 0x0004bc0001867983 */ /* 0x001f620000300800 */
        /* <DEDUP_REMOVED lines=51> */
[----:B0-----:R-:W5:Y:S04]  /*52d0*/  LDL.LU R138, [R1+0x4ac] ;  /* 0x0004ac00018a7983 */ /* 0x001f680000300800 */
[----:B------:R0:W-:Y:S01]  /*52e0*/  STL [R1+0x218], R139 ;  /* 0x0002188b01007387 */ /* 0x0001e20000100800 */
[----:B------:R-:W-:-:S03]  /*52f0*/  FADD R140, RZ, R140 ;  /* 0x0000008cff8c7221 */ /* 0x000fc60000000000 */
        /* <DEDUP_REMOVED lines=34> */
[----:B------:R0:W-:Y:S04]  /*5520*/  STL [R1+0x248], R151 ;  /* 0x0002489701007387 */ /* 0x0001e80000100800 */
[----:B0-----:R-:W5:Y:S04]  /*5530*/  LDL.LU R151, [R1+0x478] ;  /* 0x0004780001977983 */ /* 0x001f680000300800 */
[----:B------:R0:W-:Y:S04]  /*5540*/  STL [R1+0x24c], R3 ;  /* 0x00024c0301007387 */ /* 0x0001e80000100800 */
[----:B------:R1:W-:Y:S01]  /*5550*/  STL [R1+0x250], R2 ;  /* 0x0002500201007387 */ /* 0x0003e20000100800 */
[----:B0-----:R-:W-:-:S01]  /*5560*/  FADD R3, RZ, R0 ;  /* 0x00000000ff037221 */ /* 0x001fc20000000000 */
[----:B------:R-:W-:Y:S01]  /*5570*/  FADD R0, RZ, R25 ;  /* 0x00000019ff007221 */ /* 0x000fe20000000000 */
[----:B-1----:R-:W-:-:S03]  /*5580*/  FADD R2, RZ, R24 ;  /* 0x00000018ff027221 */ /* 0x002fc60000000000 */
[----:B------:R0:W-:Y:S04]  /*5590*/  STL [R1+0x254], R3 ;  /* 0x0002540301007387 */ /* 0x0001e80000100800 */
[----:B------:R1:W-:Y:S04]  /*55a0*/  STL [R1+0x258], R2 ;  /* 0x0002580201007387 */ /* 0x0003e80000100800 */
[----:B------:R2:W-:Y:S01]  /*55b0*/  STL [R1+0x25c], R0 ;  /* 0x00025c0001007387 */ /* 0x0005e20000100800 */
[----:B0-----:R-:W-:-:S01]  /*55c0*/  FADD R3, RZ, R26 ;  /* 0x0000001aff037221 */ /* 0x001fc20000000000 */
[----:B-1----:R-:W-:-:S04]  /*55d0*/  FADD R2, RZ, R27 ;  /* 0x0000001bff027221 */ /* 0x002fc80000000000 */
[----:B------:R0:W-:Y:S01]  /*55e0*/  STL [R1+0x260], R3 ;  /* 0x0002600301007387 */ /* 0x0001e20000100800 */
[----:B--2---:R-:W-:-:S03]  /*55f0*/  FADD R0, RZ, R28 ;  /* 0x0000001cff007221 */ /* 0x004fc60000000000 */
        /* <DEDUP_REMOVED lines=207> */
[----:B---3--:R-:W-:-:S04]  /*62f0*/  FADD R2, RZ, R132 ;  /* 0x00000084ff027221 */ /* 0x008fc80000000000 */
[----:B------:R5:W-:Y:S01]  /*6300*/  STL [R1+0x404], R3 ;  /* 0x0004040301007387 */ /* 0x000be20000100800 */
[----:B----4-:R-:W-:-:S03]  /*6310*/  FADD R0, RZ, R133 ;  /* 0x00000085ff007221 */ /* 0x010fc60000000000 */
[----:B------:R0:W-:Y:S04]  /*6320*/  STL [R1+0x408], R2 ;  /* 0x0004080201007387 */ /* 0x0001e80000100800 */
[----:B------:R1:W-:Y:S01]  /*6330*/  STL [R1+0x40c], R0 ;  /* 0x00040c0001007387 */ /* 0x0003e20000100800 */
[----:B-----5:R-:W-:-:S01]  /*6340*/  FADD R3, RZ, R134 ;  /* 0x00000086ff037221 */ /* 0x020fc20000000000 */
[----:B0-----:R-:W-:-:S04]  /*6350*/  FADD R2, RZ, R135 ;  /* 0x00000087ff027221 */ /* 0x001fc80000000000 */
[----:B------:R0:W-:Y:S01]  /*6360*/  STL [R1+0x410], R3 ;  /* 0x0004100301007387 */ /* 0x0001e20000100800 */
[----:B-1----:R-:W-:-:S03]  /*6370*/  FADD R0, RZ, R136 ;  /* 0x00000088ff007221 */ /* 0x002fc60000000000 */
        /* <DEDUP_REMOVED lines=32> */
[----:B------:R-:W-:-:S05]  /*6580*/  UMOV UR6, URZ ;  /* 0x0000003f00067c82 */ /* 0x000fca0008000000 */
.L_x_23:
[----:B------:R-:W-:-:S04]  /*6590*/  UIADD3 UR14, UR5, 0x1, URZ ;  /* 0x00000001050e7890 */ /* 0x000fc8000fffe03f */
[----:B------:R-:W-:-:S04]  /*65a0*/  UISETP.NE.AND UP0, UPT, UR14, 0xe, UPT ;  /* 0x0000000e0e00788c */ /* 0x000fc8000bf05270 */
[----:B------:R-:W-:Y:S02]  /*65b0*/  USEL UR8, URZ, 0x1, UP0 ;  /* 0x000000013f087887 */ /* 0x000fe40008000000 */
[----:B------:R-:W-:Y:S02]  /*65c0*/  USEL UR14, UR14, URZ, UP0 ;  /* 0x0000003f0e0e7287 */ /* 0x000fe40008000000 */
[----:B------:R-:W-:-:S06]  /*65d0*/  ULOP3.LUT UR8, UR4, UR8, URZ, 0x3c, !UPT ;  /* 0x0000000804087292 */ /* 0x000fcc000f8e3c3f */
[----:B0-----:R-:W-:Y:S01]  /*65e0*/  IMAD.U32 R0, RZ, RZ, UR8 ;  /* 0x00000008ff007e24 */ /* 0x001fe2000f8e00ff */
[----:B------:R-:W-:-:S06]  /*65f0*/  UMOV UR8, 0x1 ;  /* 0x0000000100087882 */ /* 0x000fcc0000000000 */
.L_x_18:
[----:B------:R-:W-:-:S04]  /*6600*/  UISETP.LT.AND UP0, UPT, UR9, 0x1, UPT ;  /* 0x000000010900788c */ /* 0x000fc8000bf01270 */
[----:B------:R-:W-:-:S04]  /*6610*/  USEL UR15, UR9, 0x1, UP0 ;  /* 0x00000001090f7887 */ /* 0x000fc80008000000 */
[----:B------:R-:W-:-:S04]  /*6620*/  UIADD3 UR15, UR9, -UR15, URZ ;  /* 0x8000000f090f7290 */ /* 0x000fc8000fffe03f */
[----:B------:R-:W-:-:S06]  /*6630*/  UISETP.GE.AND UP0, UPT, UR15, 0x1, UPT ;  /* 0x000000010f00788c */ /* 0x000fcc000bf06270 */
[----:B------:R-:W-:-:S13]  /*6640*/  PLOP3.LUT P0, PT, PT, PT, UP0, 0x80, 0x0 ;  /* 0x000000000000781c */ /* 0x000fda0003f0f008 */
[----:B------:R-:W-:Y:S05]  /*6650*/  @!P0 BRA `(.L_x_24) ;  /* 0x0000004c00ac8947 */ /* 0x000fea0003800000 */
[----:B------:R-:W-:Y:S01]  /*6660*/  IMAD.U32 R2, RZ, RZ, UR15 ;  /* 0x0000000fff027e24 */ /* 0x000fe2000f8e00ff */
[----:B------:R-:W-:Y:S01]  /*6670*/  UMOV UR25, UR5 ;  /* 0x0000000500197c82 */ /* 0x000fe20008000000 */
[----:B------:R-:W-:-:S05]  /*6680*/  ULDC UR26, c[0x0][0x50c] ;  /* 0x00014300001a7ab9 */ /* 0x000fca0000000800 */
.L_x_32:
[----:B------:R-:W-:-:S06]  /*6690*/  UISETP.NE.AND UP0, UPT, UR24, 0x3, UPT ;  /* 0x000000031800788c */ /* 0x000fcc000bf05270 */
[----:B------:R-:W-:-:S13]  /*66a0*/  PLOP3.LUT P1, PT, PT, PT, UP0, 0x80, 0x0 ;  /* 0x000000000000781c */ /* 0x000fda0003f2f008 */
[----:B------:R-:W-:Y:S05]  /*66b0*/  @!P1 BRA `(.L_x_25) ;  /* 0x0000000000049947 */ /* 0x000fea0003800000 */
[----:B------:R-:W-:Y:S01]  /*66c0*/  BPT.TRAP 0x1 ;  /* 0x000000040000795c */ /* 0x000fe20000300000 */
.L_x_25:
[----:B------:R-:W0:Y:S01]  /*66d0*/  S2UR UR15, SR_CgaCtaId ;  /* 0x00000000000f79c3 */ /* 0x000e220000008800 */
[----:B------:R-:W-:Y:S01]  /*66e0*/  UMOV UR11, 0x400 ;  /* 0x00000400000b7882 */ /* 0x000fe20000000000 */
[----:B------:R-:W-:Y:S01]  /*66f0*/  SHF.L.U32 R3, R0, 0x1f, RZ ;  /* 0x0000001f00037819 */ /* 0x000fe200000006ff */
[----:B0-----:R-:W-:-:S04]  /*6700*/  ULEA UR11, UR15, UR11, 0x18 ;  /* 0x0000000b0f0b7291 */ /* 0x001fc8000f8ec03f */
[----:B------:R-:W-:-:S09]  /*6710*/  ULEA UR15, UR14, UR11, 0x3 ;  /* 0x0000000b0e0f7291 */ /* 0x000fd2000f8e183f */
[----:B------:R0:W4:Y:S01]  /*6720*/  SYNCS.PHASECHK.TRANS64.TRYWAIT P0, [UR15], R3 ;  /* 0x00000003ff0075a7 */ /* 0x000122000800014f */
[----:B------:R-:W-:Y:S05]  /*6730*/  @!P1 BRA `(.L_x_26) ;  /* 0x0000000000049947 */ /* 0x000fea0003800000 */
[----:B------:R-:W-:Y:S01]  /*6740*/  BPT.TRAP 0x1 ;  /* 0x000000040000795c */ /* 0x000fe20000300000 */
.L_x_26:
[----:B----4-:R-:W-:Y:S05]  /*6750*/  @P0 BRA `(.L_x_27) ;  /* 0x0000000000080947 */ /* 0x010fea0003800000 */
[----:B------:R-:W4:Y:S02]  /*6760*/  SYNCS.PHASECHK.TRANS64.TRYWAIT P0, [UR15], R3 ;  /* 0x00000003ff0075a7 */ /* 0x000f24000800014f */
[----:B----4-:R-:W-:Y:S05]  /*6770*/  @!P0 BRA `(.L_x_28) ;  /* 0x000001d400648947 */ /* 0x010fea0003800000 */
.L_x_27:
        /* <DEDUP_REMOVED lines=64> */
[----:B----4-:R-:W4:Y:S04]  /*6b80*/  LDL.LU.64 R108, [R1] ;  /* 0x00000000016c7983 */ /* 0x010f280000300a00 */
[----:B------:R-:W4:Y:S04]  /*6b90*/  LDL.LU.64 R110, [R1+0x8] ;  /* 0x00000800016e7983 */ /* 0x000f280000300a00 */
        /* <DEDUP_REMOVED lines=61> */
[----:B------:R-:W4:Y:S01]  /*6f70*/  LDL.LU.64 R234, [R1+0x1f8] ;  /* 0x0001f80001ea7983 */ /* 0x000f220000300a00 */
[----:B------:R-:W-:-:S02]  /*6f80*/  UIADD3 UR15, UR11, 0x1c200, URZ ;  /* 0x0001c2000b0f7890 */ /* 0x000fc4000fffe03f */
[----:B------:R-:W-:Y:S02]  /*6f90*/  UISETP.NE.AND UP0, UPT, UR7, URZ, UPT ;  /* 0x0000003f0700728c */ /* 0x000fe4000bf05270 */
[----:B------:R-:W-:Y:S02]  /*6fa0*/  USHF.R.U32.HI UR15, URZ, 0x4, UR15 ;  /* 0x000000043f0f7899 */ /* 0x000fe4000801160f */
[----:B------:R-:W-:Y:S02]  /*6fb0*/  USEL UR8, UR8, URZ, !UP0 ;  /* 0x0000003f08087287 */ /* 0x000fe4000c000000 */
[----:B------:R-:W-:Y:S02]  /*6fc0*/  ULOP3.LUT UR15, UR15, 0x3fff, URZ, 0xc0, !UPT ;  /* 0x00003fff0f0f7892 */ /* 0x000fe4000f8ec03f */
[----:B------:R-:W-:Y:S02]  /*6fd0*/  ULOP3.LUT UR16, UR12, 0x10000, URZ, 0xfc, !UPT ;  /* 0x000100000c107892 */ /* 0x000fe4000f8efc3f */
[----:B------:R-:W-:-:S02]  /*6fe0*/  ULOP3.LUT UR15, UR15, 0x10000, URZ, 0xfc, !UPT ;  /* 0x000100000f0f7892 */ /* 0x000fc4000f8efc3f */
[----:B------:R-:W-:Y:S02]  /*6ff0*/  UISETP.NE.U32.AND UP0, UPT, UR8, URZ, UPT ;  /* 0x0000003f0800728c */ /* 0x000fe4000bf05070 */
[----:B------:R-:W-:Y:S02]  /*7000*/  ULEA UR16, UR14, UR16, 0x9 ;  /* 0x000000100e107291 */ /* 0x000fe4000f8e483f */
[----:B------:R-:W-:Y:S01]  /*7010*/  ULEA UR18, UR14, UR15, 0x9 ;  /* 0x0000000f0e127291 */ /* 0x000fe2000f8e483f */
[----:B------:R-:W-:Y:S01]  /*7020*/  UMOV UR17, 0xc0000010 ;  /* 0xc000001000117882 */ /* 0x000fe20000000000 */
[----:B------:R-:W-:Y:S01]  /*7030*/  UMOV UR19, 0xc0000010 ;  /* 0xc000001000137882 */ /* 0x000fe20000000000 */
[----:B----4-:R-:W-:-:S06]  /*7040*/  WARPGROUP.ARRIVE ;  /* 0x00000000000079c5 */ /* 0x010fcc0000000000 */
[----:B------:R-:W-:Y:S03]  /*7050*/  QGMMA.64x256x32.F32.E4M3.E4M3 R108, gdesc[UR16], R108, UP0, gsb0 ;  /* 0x03e00000106c79f3 */ /* 0x000fe6000b80086c */
[----:B------:R-:W-:Y:S02]  /*7060*/  WARPGROUP.DEPBAR.LE gsb0, 0x0 ;  /* 0x00008000000079c5 */ /* 0x000fe40000010000 */
[----:B------:R-:W-:Y:S01]  /*7070*/  STL.64 [R1], R108 ;  /* 0x0000006c01007387 */ /* 0x000fe20000100a00 */
[----:B0-----:R-:W-:-:S03]  /*7080*/  IMAD.MOV.U32 R3, RZ, RZ, R108 ;  /* 0x000000ffff037224 */ /* 0x001fc600078e006c */
        /* <DEDUP_REMOVED lines=63> */
[----:B0-----:R0:W5:Y:S04]  /*7480*/  LDL.LU.64 R234, [R1+0x670] ;  /* 0x0006700001ea7983 */ /* 0x0011680000300a00 */
[----:B------:R0:W5:Y:S04]  /*7490*/  LDL.LU.64 R232, [R1+0x668] ;  /* 0x0006680001e87983 */ /* 0x0001680000300a00 */
        /* <DEDUP_REMOVED lines=62> */
[----:B------:R-:W-:Y:S01]  /*7880*/  UIADD3 UR16, UR16, 0x100, URZ ;  /* 0x0000010010107890 */ /* 0x000fe2000fffe03f */
[----:B------:R-:W-:Y:S01]  /*7890*/  UMOV UR17, 0xc0000010 ;  /* 0xc000001000117882 */ /* 0x000fe20000000000 */
[----:B------:R-:W-:Y:S01]  /*78a0*/  UIADD3 UR6, UR6, 0x1, URZ ;  /* 0x0000000106067890 */ /* 0x000fe2000fffe03f */
[----:B----4-:R-:W-:-:S06]  /*78b0*/  WARPGROUP.ARRIVE ;  /* 0x00000000000079c5 */ /* 0x010fcc0000000000 */
[----:B------:R-:W-:Y:S01]  /*78c0*/  QGMMA.64x256x32.F32.E4M3.E4M3 R24, gdesc[UR16], R24, UP0, gsb0 ;  /* 0x03e00000101879f3 */ /* 0x000fe2000b800818 */
[----:B------:R-:W-:-:S04]  /*78d0*/  UISETP.NE.AND UP0, UPT, UR6, UR26, UPT ;  /* 0x0000001a0600728c */ /* 0x000fc8000bf05270 */
[----:B------:R-:W-:-:S06]  /*78e0*/  USEL UR7, URZ, 0x1, UP0 ;  /* 0x000000013f077887 */ /* 0x000fcc0008000000 */
[----:B------:R-:W-:Y:S01]  /*78f0*/  ISETP.NE.AND P0, PT, RZ, UR7, PT ;  /* 0x00000007ff007c0c */ /* 0x000fe2000bf05270 */
[----:B------:R-:W-:-:S12]  /*7900*/  WARPGROUP.DEPBAR.LE gsb0, 0x0 ;  /* 0x00008000000079c5 */ /* 0x000fd80000010000 */
[----:B0-----:R-:W-:Y:S05]  /*7910*/  @!P0 BRA `(.L_x_29) ;  /* 0x00000038008c8947 */ /* 0x001fea0003800000 */
[----:B------:R0:W-:Y:S04]  /*7920*/  STL [R1+0x660], R31 ;  /* 0x0006601f01007387 */ /* 0x0001e80000100800 */
[----:B------:R4:W-:Y:S01]  /*7930*/  STL [R1+0x65c], R32 ;  /* 0x00065c2001007387 */ /* 0x0009e20000100800 */
[----:B0-----:R-:W-:-:S03]  /*7940*/  IMAD.MOV.U32 R31, RZ, RZ, R3 ;  /* 0x000000ffff1f7224 */ /* 0x001fc600078e0003 */
[----:B----4-:R-:W4:Y:S04]  /*7950*/  LDL R32, [R1+0x4] ;  /* 0x0000040001207983 */ /* 0x010f280000100800 */
[----:B------:R0:W-:Y:S04]  /*7960*/  STL [R1+0x658], R33 ;  /* 0x0006582101007387 */ /* 0x0001e80000100800 */
[----:B0-----:R-:W2:Y:S04]  /*7970*/  LDL R33, [R1+0x8] ;  /* 0x0000080001217983 */ /* 0x001ea80000100800 */
[----:B------:R0:W-:Y:S04]  /*7980*/  STL [R1+0x654], R34 ;  /* 0x0006542201007387 */ /* 0x0001e80000100800 */
[----:B0-----:R-:W3:Y:S04]  /*7990*/  LDL R34, [R1+0xc] ;  /* 0x00000c0001227983 */ /* 0x001ee80000100800 */
        /* <DEDUP_REMOVED lines=175> */
[----:B0-----:R-:W3:Y:S04]  /*8490*/  LDL.LU R122, [R1+0x200] ;  /* 0x00020000017a7983 */ /* 0x001ee80000300800 */
        /* <DEDUP_REMOVED lines=14> */
[----:B------:R-:W3:Y:S04]  /*8580*/  LDL.LU R3, [R1+0x234] ;  /* 0x0002340001037983 */ /* 0x000ee80000300800 */
        /* <DEDUP_REMOVED lines=46> */
[----:B-----5:R0:W-:Y:S04]  /*8870*/  STL [R1+0x478], R0 ;  /* 0x0004780001007387 */ /* 0x0201e80000100800 */
[----:B0-----:R-:W3:Y:S01]  /*8880*/  LDL R0, [R1+0x168] ;  /* 0x0001680001007983 */ /* 0x001ee20000100800 */
[----:B------:R-:W-:-:S01]  /*8890*/  FADD R4, R31, R4 ;  /* 0x000000041f047221 */ /* 0x000fc20000000000 */
[----:B----4-:R-:W-:Y:S01]  /*88a0*/  FADD R5, R32, R5 ;  /* 0x0000000520057221 */ /* 0x010fe20000000000 */
[----:B--2---:R-:W-:-:S01]  /*88b0*/  FADD R6, R33, R6 ;  /* 0x0000000621067221 */ /* 0x004fc20000000000 */
[----:B------:R-:W2:Y:S01]  /*88c0*/  LDL.LU R31, [R1+0x660] ;  /* 0x00066000011f7983 */ /* 0x000ea20000300800 */
[----:B---3--:R-:W-:-:S01]  /*88d0*/  FADD R7, R34, R7 ;  /* 0x0000000722077221 */ /* 0x008fc20000000000 */
[----:B------:R-:W-:-:S02]  /*88e0*/  FADD R8, R35, R8 ;  /* 0x0000000823087221 */ /* 0x000fc40000000000 */
[----:B------:R-:W3:Y:S01]  /*88f0*/  LDL.LU R32, [R1+0x65c] ;  /* 0x00065c0001207983 */ /* 0x000ee20000300800 */
[----:B------:R-:W-:-:S03]  /*8900*/  FADD R9, R36, R9 ;  /* 0x0000000924097221 */ /* 0x000fc60000000000 */
[----:B------:R-:W4:Y:S01]  /*8910*/  LDL.LU R33, [R1+0x658] ;  /* 0x0006580001217983 */ /* 0x000f220000300800 */
        /* <DEDUP_REMOVED lines=160> */
[----:B------:R-:W-:-:S01]  /*9320*/  FADD R218, R117, R218 ;  /* 0x000000da75da7221 */ /* 0x000fc20000000000 */
[----:B------:R-:W-:Y:S02]  /*9330*/  FADD R122, R124, R122 ;  /* 0x0000007a7c7a7221 */ /* 0x000fe40000000000 */
[----:B------:R-:W4:Y:S01]  /*9340*/  LDL.LU R114, [R1+0x514] ;  /* 0x0005140001727983 */ /* 0x000f220000300800 */
[----:B------:R-:W-:-:S03]  /*9350*/  FADD R219, R118, R219 ;  /* 0x000000db76db7221 */ /* 0x000fc60000000000 */
[----:B------:R-:W4:Y:S01]  /*9360*/  LDL.LU R115, [R1+0x510] ;  /* 0x0005100001737983 */ /* 0x000f220000300800 */
[----:B------:R-:W-:-:S03]  /*9370*/  FADD R220, R119, R220 ;  /* 0x000000dc77dc7221 */ /* 0x000fc60000000000 */
[----:B------:R-:W4:Y:S01]  /*9380*/  LDL.LU R116, [R1+0x50c] ;  /* 0x00050c0001747983 */ /* 0x000f220000300800 */
[----:B------:R-:W-:-:S03]  /*9390*/  FADD R221, R120, R221 ;  /* 0x000000dd78dd7221 */ /* 0x000fc60000000000 */
[----:B------:R-:W4:Y:S04]  /*93a0*/  LDL.LU R117, [R1+0x508] ;  /* 0x0005080001757983 */ /* 0x000f280000300800 */
[----:B------:R-:W4:Y:S04]  /*93b0*/  LDL.LU R118, [R1+0x504] ;  /* 0x0005040001767983 */ /* 0x000f280000300800 */
[----:B------:R-:W4:Y:S04]  /*93c0*/  LDL.LU R119, [R1+0x500] ;  /* 0x0005000001777983 */ /* 0x000f280000300800 */
[----:B------:R-:W4:Y:S01]  /*93d0*/  LDL.LU R120, [R1+0x4fc] ;  /* 0x0004fc0001787983 */ /* 0x000f220000300800 */
[----:B------:R-:W-:-:S01]  /*93e0*/  FADD R237, R126, R237 ;  /* 0x000000ed7eed7221 */ /* 0x000fc20000000000 */
[----:B------:R-:W-:Y:S01]  /*93f0*/  FADD R236, R128, R236 ;  /* 0x000000ec80ec7221 */ /* 0x000fe20000000000 */
[----:B------:R-:W-:-:S01]  /*9400*/  FADD R225, R150, R225 ;  /* 0x000000e196e17221 */ /* 0x000fc20000000000 */
[----:B------:R0:W-:Y:S01]  /*9410*/  STL [R1+0x200], R122 ;  /* 0x0002007a01007387 */ /* 0x0001e20000100800 */
[----:B------:R-:W-:-:S01]  /*9420*/  FADD R228, R146, R228 ;  /* 0x000000e492e47221 */ /* 0x000fc20000000000 */
[----:B------:R-:W-:Y:S01]  /*9430*/  FADD R230, R143, R230 ;  /* 0x000000e68fe67221 */ /* 0x000fe20000000000 */
[----:B------:R-:W-:-:S01]  /*9440*/  FADD R231, R141, R231 ;  /* 0x000000e78de77221 */ /* 0x000fc20000000000 */
[----:B------:R-:W-:Y:S01]  /*9450*/  FADD R223, R2, R223 ;  /* 0x000000df02df7221 */ /* 0x000fe20000000000 */
[----:B------:R-:W-:-:S01]  /*9460*/  FADD R222, R0, R222 ;  /* 0x000000de00de7221 */ /* 0x000fc20000000000 */
[----:B------:R-:W-:Y:S01]  /*9470*/  FADD R224, R151, R224 ;  /* 0x000000e097e07221 */ /* 0x000fe20000000000 */
[----:B------:R-:W-:-:S01]  /*9480*/  FADD R226, R149, R226 ;  /* 0x000000e295e27221 */ /* 0x000fc20000000000 */
[----:B------:R-:W-:Y:S01]  /*9490*/  FADD R227, R147, R227 ;  /* 0x000000e393e37221 */ /* 0x000fe20000000000 */
[----:B------:R-:W-:-:S01]  /*94a0*/  FADD R229, R145, R229 ;  /* 0x000000e591e57221 */ /* 0x000fc20000000000 */
[----:B0-----:R-:W2:Y:S01]  /*94b0*/  LDL.LU R122, [R1+0x204] ;  /* 0x00020400017a7983 */ /* 0x001ea20000300800 */
[----:B------:R-:W-:-:S01]  /*94c0*/  FADD R232, R136, R232 ;  /* 0x000000e888e87221 */ /* 0x000fc20000000000 */
[----:B------:R-:W-:Y:S01]  /*94d0*/  FADD R233, R134, R233 ;  /* 0x000000e986e97221 */ /* 0x000fe20000000000 */
[----:B------:R-:W-:-:S01]  /*94e0*/  FADD R234, R132, R234 ;  /* 0x000000ea84ea7221 */ /* 0x000fc20000000000 */
[----:B------:R-:W3:Y:S01]  /*94f0*/  LDL.LU R124, [R1+0x208] ;  /* 0x00020800017c7983 */ /* 0x000ee20000300800 */
[----:B------:R-:W-:-:S03]  /*9500*/  FADD R235, R130, R235 ;  /* 0x000000eb82eb7221 */ /* 0x000fc60000000000 */
[----:B------:R-:W4:Y:S04]  /*9510*/  LDL.LU R126, [R1+0x20c] ;  /* 0x00020c00017e7983 */ /* 0x000f280000300800 */
[----:B------:R-:W4:Y:S04]  /*9520*/  LDL.LU R128, [R1+0x210] ;  /* 0x0002100001807983 */ /* 0x000f280000300800 */
[----:B------:R-:W4:Y:S04]  /*9530*/  LDL.LU R150, [R1+0x214] ;  /* 0x0002140001967983 */ /* 0x000f280000300800 */
[----:B------:R-:W4:Y:S04]  /*9540*/  LDL.LU R146, [R1+0x218] ;  /* 0x0002180001927983 */ /* 0x000f280000300800 */
[----:B------:R-:W4:Y:S04]  /*9550*/  LDL.LU R143, [R1+0x21c] ;  /* 0x00021c00018f7983 */ /* 0x000f280000300800 */
[----:B------:R-:W4:Y:S04]  /*9560*/  LDL.LU R141, [R1+0x220] ;  /* 0x00022000018d7983 */ /* 0x000f280000300800 */
[----:B------:R-:W4:Y:S04]  /*9570*/  LDL.LU R2, [R1+0x224] ;  /* 0x0002240001027983 */ /* 0x000f280000300800 */
[----:B------:R-:W4:Y:S04]  /*9580*/  LDL.LU R0, [R1+0x228] ;  /* 0x0002280001007983 */ /* 0x000f280000300800 */
[----:B------:R-:W4:Y:S04]  /*9590*/  LDL R130, [R1+0x1e0] ;  /* 0x0001e00001827983 */ /* 0x000f280000100800 */
[----:B------:R-:W4:Y:S04]  /*95a0*/  LDL R132, [R1+0x1e4] ;  /* 0x0001e40001847983 */ /* 0x000f280000100800 */
[----:B------:R-:W4:Y:S04]  /*95b0*/  LDL R134, [R1+0x1e8] ;  /* 0x0001e80001867983 */ /* 0x000f280000100800 */
[----:B------:R-:W4:Y:S04]  /*95c0*/  LDL R136, [R1+0x1ec] ;  /* 0x0001ec0001887983 */ /* 0x000f280000100800 */
[----:B------:R-:W4:Y:S04]  /*95d0*/  LDL R151, [R1+0x1f0] ;  /* 0x0001f00001977983 */ /* 0x000f280000100800 */
[----:B------:R-:W4:Y:S04]  /*95e0*/  LDL R149, [R1+0x1f4] ;  /* 0x0001f40001957983 */ /* 0x000f280000100800 */
[----:B------:R-:W4:Y:S04]  /*95f0*/  LDL R147, [R1+0x1f8] ;  /* 0x0001f80001937983 */ /* 0x000f280000100800 */
[----:B------:R-:W4:Y:S01]  /*9600*/  LDL R145, [R1+0x1fc] ;  /* 0x0001fc0001917983 */ /* 0x000f220000100800 */
[----:B------:R-:W-:-:S01]  /*9610*/  FADD R137, R138, R137 ;  /* 0x000000898a897221 */ /* 0x000fc20000000000 */
[----:B------:R-:W-:Y:S01]  /*9620*/  FADD R133, R135, R133 ;  /* 0x0000008587857221 */ /* 0x000fe20000000000 */
[----:B------:R-:W-:-:S01]  /*9630*/  FADD R3, R131, R3 ;  /* 0x0000000383037221 */ /* 0x000fc20000000000 */
[----:B--2---:R-:W-:-:S02]  /*9640*/  FADD R122, R121, R122 ;  /* 0x0000007a797a7221 */ /* 0x004fc40000000000 */
[----:B------:R-:W2:Y:S01]  /*9650*/  LDL.LU R121, [R1+0x4f8] ;  /* 0x0004f80001797983 */ /* 0x000ea20000300800 */
[----:B---3--:R-:W-:-:S03]  /*9660*/  FADD R124, R123, R124 ;  /* 0x0000007c7b7c7221 */ /* 0x008fc60000000000 */
[----:B------:R0:W-:Y:S01]  /*9670*/  STL [R1+0x204], R122 ;  /* 0x0002047a01007387 */ /* 0x0001e20000100800 */
[----:B----4-:R-:W-:-:S01]  /*9680*/  FADD R126, R125, R126 ;  /* 0x0000007e7d7e7221 */ /* 0x010fc20000000000 */
[----:B------:R-:W-:Y:S02]  /*9690*/  FADD R128, R127, R128 ;  /* 0x000000807f807221 */ /* 0x000fe40000000000 */
[----:B0-----:R-:W3:Y:S04]  /*96a0*/  LDL.LU R122, [R1+0x4f4] ;  /* 0x0004f400017a7983 */ /* 0x001ee80000300800 */
[----:B------:R-:W4:Y:S04]  /*96b0*/  LDL.LU R123, [R1+0x4f0] ;  /* 0x0004f000017b7983 */ /* 0x000f280000300800 */
[----:B------:R0:W-:Y:S01]  /*96c0*/  STL [R1+0x208], R124 ;  /* 0x0002087c01007387 */ /* 0x0001e20000100800 */
[----:B------:R-:W-:-:S01]  /*96d0*/  FADD R150, R129, R150 ;  /* 0x0000009681967221 */ /* 0x000fc20000000000 */
[----:B------:R-:W-:Y:S01]  /*96e0*/  FADD R146, R148, R146 ;  /* 0x0000009294927221 */ /* 0x000fe20000000000 */
[----:B------:R-:W-:-:S01]  /*96f0*/  FADD R143, R144, R143 ;  /* 0x0000008f908f7221 */ /* 0x000fc20000000000 */
[----:B------:R-:W-:Y:S01]  /*9700*/  FADD R141, R142, R141 ;  /* 0x0000008d8e8d7221 */ /* 0x000fe20000000000 */
[----:B0-----:R-:W4:Y:S04]  /*9710*/  LDL.LU R124, [R1+0x4ec] ;  /* 0x0004ec00017c7983 */ /* 0x001f280000300800 */
[----:B------:R-:W4:Y:S04]  /*9720*/  LDL.LU R125, [R1+0x4e8] ;  /* 0x0004e800017d7983 */ /* 0x000f280000300800 */
[----:B------:R0:W-:Y:S01]  /*9730*/  STL [R1+0x20c], R126 ;  /* 0x00020c7e01007387 */ /* 0x0001e20000100800 */
[----:B------:R-:W-:-:S01]  /*9740*/  FADD R2, R140, R2 ;  /* 0x000000028c027221 */ /* 0x000fc20000000000 */
[----:B------:R-:W-:-:S02]  /*9750*/  FADD R0, R139, R0 ;  /* 0x000000008b007221 */ /* 0x000fc40000000000 */
[----:B0-----:R-:W4:Y:S04]  /*9760*/  LDL.LU R126, [R1+0x4e4] ;  /* 0x0004e400017e7983 */ /* 0x001f280000300800 */
[----:B------:R-:W4:Y:S04]  /*9770*/  LDL.LU R127, [R1+0x4e0] ;  /* 0x0004e000017f7983 */ /* 0x000f280000300800 */
[----:B------:R0:W-:Y:S04]  /*9780*/  STL [R1+0x210], R128 ;  /* 0x0002108001007387 */ /* 0x0001e80000100800 */
[----:B0-----:R-:W4:Y:S04]  /*9790*/  LDL.LU R128, [R1+0x4dc] ;  /* 0x0004dc0001807983 */ /* 0x001f280000300800 */
[----:B------:R-:W4:Y:S04]  /*97a0*/  LDL.LU R129, [R1+0x4d8] ;  /* 0x0004d80001817983 */ /* 0x000f280000300800 */
[----:B------:R-:W-:Y:S04]  /*97b0*/  STL [R1+0x214], R150 ;  /* 0x0002149601007387 */ /* 0x000fe80000100800 */
[----:B------:R-:W-:Y:S04]  /*97c0*/  STL [R1+0x218], R146 ;  /* 0x0002189201007387 */ /* 0x000fe80000100800 */
[----:B------:R-:W-:Y:S04]  /*97d0*/  STL [R1+0x21c], R143 ;  /* 0x00021c8f01007387 */ /* 0x000fe80000100800 */
[----:B------:R-:W-:Y:S04]  /*97e0*/  STL [R1+0x220], R141 ;  /* 0x0002208d01007387 */ /* 0x000fe80000100800 */
[----:B------:R-:W-:Y:S04]  /*97f0*/  STL [R1+0x224], R2 ;  /* 0x0002240201007387 */ /* 0x000fe80000100800 */
[----:B------:R-:W-:Y:S04]  /*9800*/  STL [R1+0x228], R0 ;  /* 0x0002280001007387 */ /* 0x000fe80000100800 */
[----:B------:R-:W2:Y:S04]  /*9810*/  LDL.LU R131, [R1+0x238] ;  /* 0x0002380001837983 */ /* 0x000ea80000300800 */
[----:B------:R-:W-:Y:S04]  /*9820*/  STL [R1+0x22c], R137 ;  /* 0x00022c8901007387 */ /* 0x000fe80000100800 */
[----:B------:R0:W-:Y:S04]  /*9830*/  STL [R1+0x230], R133 ;  /* 0x0002308501007387 */ /* 0x0001e80000100800 */
[----:B0-----:R-:W3:Y:S04]  /*9840*/  LDL.LU R133, [R1+0x23c] ;  /* 0x00023c0001857983 */ /* 0x001ee80000300800 */
[----:B------:R-:W4:Y:S04]  /*9850*/  LDL.LU R135, [R1+0x240] ;  /* 0x0002400001877983 */ /* 0x000f280000300800 */
[----:B------:R0:W-:Y:S04]  /*9860*/  STL [R1+0x234], R3 ;  /* 0x0002340301007387 */ /* 0x0001e80000100800 */
        /* <DEDUP_REMOVED lines=11> */
[----:B0-----:R-:W4:Y:S04]  /*9920*/  LDL.LU R3, [R1+0x270] ;  /* 0x0002700001037983 */ /* 0x001f280000300800 */
[----:B------:R-:W4:Y:S04]  /*9930*/  LDL.LU R2, [R1+0x274] ;  /* 0x0002740001027983 */ /* 0x000f280000300800 */
[----:B------:R-:W4:Y:S01]  /*9940*/  LDL.LU R0, [R1+0x278] ;  /* 0x0002780001007983 */ /* 0x000f220000300800 */
[----:B--2---:R-:W-:-:S03]  /*9950*/  FADD R131, R130, R131 ;  /* 0x0000008382837221 */ /* 0x004fc60000000000 */
[----:B------:R-:W2:Y:S04]  /*9960*/  LDL.LU R130, [R1+0x4d4] ;  /* 0x0004d40001827983 */ /* 0x000ea80000300800 */
[----:B------:R0:W-:Y:S04]  /*9970*/  STL [R1+0x238], R131 ;  /* 0x0002388301007387 */ /* 0x0001e80000100800 */
[----:B0-----:R-:W2:Y:S01]  /*9980*/  LDL.LU R131, [R1+0x4d0] ;  /* 0x0004d00001837983 */ /* 0x001ea20000300800 */
[----:B---3--:R-:W-:-:S03]  /*9990*/  FADD R133, R132, R133 ;  /* 0x0000008584857221 */ /* 0x008fc60000000000 */
[----:B------:R-:W3:Y:S01]  /*99a0*/  LDL.LU R132, [R1+0x4cc] ;  /* 0x0004cc0001847983 */ /* 0x000ee20000300800 */
[----:B----4-:R-:W-:-:S03]  /*99b0*/  FADD R135, R134, R135 ;  /* 0x0000008786877221 */ /* 0x010fc60000000000 */
[----:B------:R0:W-:Y:S01]  /*99c0*/  STL [R1+0x23c], R133 ;  /* 0x00023c8501007387 */ /* 0x0001e20000100800 */
[----:B------:R-:W-:-:S03]  /*99d0*/  FADD R137, R136, R137 ;  /* 0x0000008988897221 */ /* 0x000fc60000000000 */
[----:B0-----:R-:W4:Y:S01]  /*99e0*/  LDL.LU R133, [R1+0x4c8] ;  /* 0x0004c80001857983 */ /* 0x001f220000300800 */
[----:B------:R-:W-:-:S03]  /*99f0*/  FADD R150, R151, R150 ;  /* 0x0000009697967221 */ /* 0x000fc60000000000 */
[----:B------:R-:W4:Y:S01]  /*9a00*/  LDL.LU R134, [R1+0x4c4] ;  /* 0x0004c40001867983 */ /* 0x000f220000300800 */
[----:B------:R-:W-:-:S03]  /*9a10*/  FADD R148, R149, R148 ;  /* 0x0000009495947221 */ /* 0x000fc60000000000 */
[----:B------:R0:W-:Y:S01]  /*9a20*/  STL [R1+0x240], R135 ;  /* 0x0002408701007387 */ /* 0x0001e20000100800 */
[----:B------:R-:W-:-:S01]  /*9a30*/  FADD R146, R147, R146 ;  /* 0x0000009293927221 */ /* 0x000fc20000000000 */
[----:B------:R-:W-:Y:S02]  /*9a40*/  FADD R144, R145, R144 ;  /* 0x0000009091907221 */ /* 0x000fe40000000000 */
[----:B0-----:R-:W4:Y:S01]  /*9a50*/  LDL.LU R135, [R1+0x4c0] ;  /* 0x0004c00001877983 */ /* 0x001f220000300800 */
[----:B------:R-:W-:-:S03]  /*9a60*/  FADD R143, R24, R143 ;  /* 0x0000008f188f7221 */ /* 0x000fc60000000000 */
[----:B------:R-:W4:Y:S01]  /*9a70*/  LDL.LU R136, [R1+0x4bc] ;  /* 0x0004bc0001887983 */ /* 0x000f220000300800 */
[----:B------:R-:W-:-:S03]  /*9a80*/  FADD R142, R25, R142 ;  /* 0x0000008e198e7221 */ /* 0x000fc60000000000 */
[----:B------:R0:W-:Y:S01]  /*9a90*/  STL [R1+0x244], R137 ;  /* 0x0002448901007387 */ /* 0x0001e20000100800 */
[----:B------:R-:W-:-:S01]  /*9aa0*/  FADD R141, R26, R141 ;  /* 0x0000008d1a8d7221 */ /* 0x000fc20000000000 */
[----:B------:R-:W-:Y:S01]  /*9ab0*/  FADD R140, R27, R140 ;  /* 0x0000008c1b8c7221 */ /* 0x000fe20000000000 */
[----:B------:R-:W-:-:S01]  /*9ac0*/  FADD R139, R28, R139 ;  /* 0x0000008b1c8b7221 */ /* 0x000fc20000000000 */
[----:B0-----:R-:W4:Y:S04]  /*9ad0*/  LDL.LU R137, [R1+0x4b8] ;  /* 0x0004b80001897983 */ /* 0x001f280000300800 */
[----:B------:R0:W-:Y:S01]  /*9ae0*/  STL [R1+0x248], R150 ;  /* 0x0002489601007387 */ /* 0x0001e20000100800 */
[----:B------:R-:W-:-:S03]  /*9af0*/  FADD R138, R29, R138 ;  /* 0x0000008a1d8a7221 */ /* 0x000fc60000000000 */
[----:B------:R1:W-:Y:S04]  /*9b00*/  STL [R1+0x24c], R148 ;  /* 0x00024c9401007387 */ /* 0x0003e80000100800 */
        /* <DEDUP_REMOVED lines=9> */
[----:B------:R1:W-:Y:S04]  /*9ba0*/  STL [R1+0x268], R139 ;  /* 0x0002688b01007387 */ /* 0x0003e80000100800 */
[----:B------:R1:W-:Y:S04]  /*9bb0*/  STL [R1+0x26c], R138 ;  /* 0x00026c8a01007387 */ /* 0x0003e80000100800 */
[----:B------:R-:W2:Y:S04]  /*9bc0*/  LDL.LU R151, [R1+0x27c] ;  /* 0x00027c0001977983 */ /* 0x000ea80000300800 */
[----:B------:R1:W-:Y:S04]  /*9bd0*/  STL [R1+0x270], R3 ;  /* 0x0002700301007387 */ /* 0x0003e80000100800 */
[----:B0-----:R-:W3:Y:S04]  /*9be0*/  LDL.LU R150, [R1+0x280] ;  /* 0x0002800001967983 */ /* 0x001ee80000300800 */
[----:B------:R0:W-:Y:S04]  /*9bf0*/  STL [R1+0x274], R2 ;  /* 0x0002740201007387 */ /* 0x0001e80000100800 */
[----:B------:R-:W4:Y:S04]  /*9c00*/  LDL.LU R149, [R1+0x284] ;  /* 0x0002840001957983 */ /* 0x000f280000300800 */
[----:B------:R0:W-:Y:S04]  /*9c10*/  STL [R1+0x278], R0 ;  /* 0x0002780001007387 */ /* 0x0001e80000100800 */
[----:B-1----:R-:W4:Y:S04]  /*9c20*/  LDL.LU R148, [R1+0x288] ;  /* 0x0002880001947983 */ /* 0x002f280000300800 */
        /* <DEDUP_REMOVED lines=12> */
[----:B------:R-:W4:Y:S01]  /*9cf0*/  LDL.LU R0, [R1+0x2bc] ;  /* 0x0002bc0001007983 */ /* 0x000f220000300800 */
[----:B--2---:R-:W-:-:S01]  /*9d00*/  FADD R151, R33, R151 ;  /* 0x0000009721977221 */ /* 0x004fc20000000000 */
[----:B---3--:R-:W-:-:S04]  /*9d10*/  FADD R150, R34, R150 ;  /* 0x0000009622967221 */ /* 0x008fc80000000000 */
[----:B------:R0:W-:Y:S01]  /*9d20*/  STL [R1+0x27c], R151 ;  /* 0x00027c9701007387 */ /* 0x0001e20000100800 */
[----:B----4-:R-:W-:-:S03]  /*9d30*/  FADD R149, R35, R149 ;  /* 0x0000009523957221 */ /* 0x010fc60000000000 */
[----:B------:R1:W-:Y:S01]  /*9d40*/  STL [R1+0x280], R150 ;  /* 0x0002809601007387 */ /* 0x0003e20000100800 */
[----:B------:R-:W-:-:S03]  /*9d50*/  FADD R148, R36, R148 ;  /* 0x0000009424947221 */ /* 0x000fc60000000000 */
        /* <DEDUP_REMOVED lines=24> */
[----:B0-----:R-:W4:Y:S01]  /*9ee0*/  LDL.LU R151, [R1+0x2c0] ;  /* 0x0002c00001977983 */ /* 0x001f220000300800 */
[----:B------:R-:W-:-:S03]  /*9ef0*/  FADD R0, R49, R0 ;  /* 0x0000000031007221 */ /* 0x000fc60000000000 */
[----:B------:R0:W-:Y:S04]  /*9f00*/  STL [R1+0x2b4], R3 ;  /* 0x0002b40301007387 */ /* 0x0001e80000100800 */
[----:B-1----:R-:W4:Y:S04]  /*9f10*/  LDL.LU R150, [R1+0x2c4] ;  /* 0x0002c40001967983 */ /* 0x002f280000300800 */
[----:B------:R1:W-:Y:S04]  /*9f20*/  STL [R1+0x2b8], R2 ;  /* 0x0002b80201007387 */ /* 0x0003e80000100800 */
[----:B--2---:R-:W2:Y:S04]  /*9f30*/  LDL.LU R149, [R1+0x2c8] ;  /* 0x0002c80001957983 */ /* 0x004ea80000300800 */
[----:B------:R1:W-:Y:S04]  /*9f40*/  STL [R1+0x2bc], R0 ;  /* 0x0002bc0001007387 */ /* 0x0003e80000100800 */
[----:B---3--:R-:W3:Y:S04]  /*9f50*/  LDL.LU R148, [R1+0x2cc] ;  /* 0x0002cc0001947983 */ /* 0x008ee80000300800 */
[----:B----4-:R-:W4:Y:S04]  /*9f60*/  LDL.LU R147, [R1+0x2d0] ;  /* 0x0002d00001937983 */ /* 0x010f280000300800 */
        /* <DEDUP_REMOVED lines=10> */
[----:B-1----:R-:W4:Y:S04]  /*a010*/  LDL.LU R2, [R1+0x2fc] ;  /* 0x0002fc0001027983 */ /* 0x002f280000300800 */
[----:B------:R-:W4:Y:S01]  /*a020*/  LDL.LU R0, [R1+0x300] ;  /* 0x0003000001007983 */ /* 0x000f220000300800 */
[----:B------:R-:W-:-:S01]  /*a030*/  FADD R151, R50, R151 ;  /* 0x0000009732977221 */ /* 0x000fc20000000000 */
[----:B------:R-:W-:-:S04]  /*a040*/  FADD R150, R51, R150 ;  /* 0x0000009633967221 */ /* 0x000fc80000000000 */
[----:B------:R0:W-:Y:S01]  /*a050*/  STL [R1+0x2c0], R151 ;  /* 0x0002c09701007387 */ /* 0x0001e20000100800 */
[----:B--2---:R-:W-:-:S03]  /*a060*/  FADD R149, R52, R149 ;  /* 0x0000009534957221 */ /* 0x004fc60000000000 */
[----:B------:R1:W-:Y:S01]  /*a070*/  STL [R1+0x2c4], R150 ;  /* 0x0002c49601007387 */ /* 0x0003e20000100800 */
[----:B---3--:R-:W-:-:S03]  /*a080*/  FADD R148, R53, R148 ;  /* 0x0000009435947221 */ /* 0x008fc60000000000 */
        /* <DEDUP_REMOVED lines=200> */
[----:B------:R-:W-:Y:S01]  /*ad10*/  STL [R1+0x3d0], R151 ;  /* 0x0003d09701007387 */ /* 0x000fe20000100800 */
[----:B--2---:R-:W-:-:S03]  /*ad20*/  FADD R149, R120, R149 ;  /* 0x0000009578957221 */ /* 0x004fc60000000000 */
[----:B------:R-:W-:Y:S01]  /*ad30*/  STL [R1+0x3d4], R150 ;  /* 0x0003d49601007387 */ /* 0x000fe20000100800 */
[----:B---3--:R-:W-:-:S03]  /*ad40*/  FADD R148, R121, R148 ;  /* 0x0000009479947221 */ /* 0x008fc60000000000 */
[----:B------:R-:W-:Y:S01]  /*ad50*/  STL [R1+0x3d8], R149 ;  /* 0x0003d89501007387 */ /* 0x000fe20000100800 */
[----:B----4-:R-:W-:-:S03]  /*ad60*/  FADD R147, R122, R147 ;  /* 0x000000937a937221 */ /* 0x010fc60000000000 */
[----:B------:R-:W-:Y:S01]  /*ad70*/  STL [R1+0x3dc], R148 ;  /* 0x0003dc9401007387 */ /* 0x000fe20000100800 */
[----:B------:R-:W-:-:S03]  /*ad80*/  FADD R146, R123, R146 ;  /* 0x000000927b927221 */ /* 0x000fc60000000000 */
        /* <DEDUP_REMOVED lines=18> */
[----:B------:R0:W-:Y:S04]  /*aeb0*/  STL [R1+0x404], R138 ;  /* 0x0004048a01007387 */ /* 0x0001e80000100800 */
[----:B0-----:R-:W2:Y:S04]  /*aec0*/  LDL.LU R138, [R1+0x414] ;  /* 0x00041400018a7983 */ /* 0x001ea80000300800 */
[----:B------:R-:W-:Y:S04]  /*aed0*/  STL [R1+0x408], R3 ;  /* 0x0004080301007387 */ /* 0x000fe80000100800 */
[----:B------:R-:W3:Y:S01]  /*aee0*/  LDL.LU R139, [R1+0x418] ;  /* 0x00041800018b7983 */ /* 0x000ee20000300800 */
[----:B------:R-:W-:-:S01]  /*aef0*/  FADD R2, R133, R2 ;  /* 0x0000000285027221 */ /* 0x000fc20000000000 */
[----:B------:R-:W-:-:S04]  /*af00*/  FADD R0, R134, R0 ;  /* 0x0000000086007221 */ /* 0x000fc80000000000 */
[----:B------:R0:W-:Y:S04]  /*af10*/  STL [R1+0x40c], R2 ;  /* 0x00040c0201007387 */ /* 0x0001e80000100800 */
        /* <DEDUP_REMOVED lines=16> */
[----:B--2---:R-:W-:-:S05]  /*b020*/  FADD R138, R135, R138 ;  /* 0x0000008a878a7221 */ /* 0x004fca0000000000 */
[----:B------:R0:W-:Y:S01]  /*b030*/  STL [R1+0x414], R138 ;  /* 0x0004148a01007387 */ /* 0x0001e20000100800 */
[----:B---3--:R-:W-:-:S03]  /*b040*/  FADD R139, R136, R139 ;  /* 0x0000008b888b7221 */ /* 0x008fc60000000000 */
[----:B0-----:R-:W2:Y:S04]  /*b050*/  LDL.LU R138, [R1+0x4b4] ;  /* 0x0004b400018a7983 */ /* 0x001ea80000300800 */
[----:B------:R0:W-:Y:S04]  /*b060*/  STL [R1+0x418], R139 ;  /* 0x0004188b01007387 */ /* 0x0001e80000100800 */
[----:B0-----:R-:W3:Y:S01]  /*b070*/  LDL.LU R139, [R1+0x4b0] ;  /* 0x0004b000018b7983 */ /* 0x001ee20000300800 */
[----:B----4-:R-:W-:-:S05]  /*b080*/  FADD R140, R137, R140 ;  /* 0x0000008c898c7221 */ /* 0x010fca0000000000 */
[----:B------:R0:W-:Y:S04]  /*b090*/  STL [R1+0x41c], R140 ;  /* 0x00041c8c01007387 */ /* 0x0001e80000100800 */
[----:B0-----:R-:W4:Y:S01]  /*b0a0*/  LDL.LU R140, [R1+0x4ac] ;  /* 0x0004ac00018c7983 */ /* 0x001f220000300800 */
        /* <DEDUP_REMOVED lines=35> */
[----:B0-----:R0:W5:Y:S01]  /*b2e0*/  LDL.LU R2, [R1+0x47c] ;  /* 0x00047c0001027983 */ /* 0x0011620000300800 */
[----:B------:R-:W-:Y:S01]  /*b2f0*/  UMOV UR6, URZ ;  /* 0x0000003f00067c82 */ /* 0x000fe20008000000 */
[----:B--2---:R-:W-:-:S05]  /*b300*/  FADD R0, R150, R0 ;  /* 0x0000000096007221 */ /* 0x004fca0000000000 */
[----:B------:R1:W-:Y:S01]  /*b310*/  STL [R1+0x450], R0 ;  /* 0x0004500001007387 */ /* 0x0003e20000100800 */
[----:B---3--:R-:W-:-:S03]  /*b320*/  FADD R3, R3, R151 ;  /* 0x0000009703037221 */ /* 0x008fc60000000000 */
[----:B-1----:R0:W5:Y:S04]  /*b330*/  LDL.LU R0, [R1+0x478] ;  /* 0x0004780001007983 */ /* 0x0021680000300800 */
[----:B------:R0:W-:Y:S02]  /*b340*/  STL [R1+0x454], R3 ;  /* 0x0004540301007387 */ /* 0x0001e40000100800 */
.L_x_29:
[----:B------:R-:W-:Y:S05]  /*b350*/  @!P1 BRA `(.L_x_30) ;  /* 0x0000000000049947 */ /* 0x000fea0003800000 */
[----:B------:R-:W-:Y:S01]  /*b360*/  BPT.TRAP 0x1 ;  /* 0x000000040000795c */ /* 0x000fe20000300000 */
.L_x_30:
[----:B0-----:R-:W4:Y:S04]  /*b370*/  LDL R3, [R1+0x458] ;  /* 0x0004580001037983 */ /* 0x001f280000100800 */
[----:B-----5:R0:W-:Y:S04]  /*b380*/  STL [R1+0x478], R0 ;  /* 0x0004780001007387 */ /* 0x0201e80000100800 */
[----:B0-----:R-:W2:Y:S01]  /*b390*/  LDL R0, [R1+0x45c] ;  /* 0x00045c0001007983 */ /* 0x001ea20000100800 */
[----:B----4-:R-:W-:Y:S01]  /*b3a0*/  ISETP.NE.AND P0, PT, R3, RZ, PT ;  /* 0x000000ff0300720c */ /* 0x010fe20003f05270 */
[----:B------:R-:W-:-:S12]  /*b3b0*/  IMAD.U32 R3, RZ, RZ, UR25 ;  /* 0x00000019ff037e24 */ /* 0x000fd8000f8e00ff */
[----:B------:R-:W-:-:S05]  /*b3c0*/  @P0 LEA R3, R3, UR11, 0x3 ;  /* 0x0000000b03030c11 */ /* 0x000fca000f8e18ff */
[----:B------:R-:W-:-:S05]  /*b3d0*/  @P0 VIADD R3, R3, 0x70 ;  /* 0x0000007003030836 */ /* 0x000fca0000000000 */
[----:B--2---:R-:W-:Y:S02]  /*b3e0*/  @P0 PRMT R3, R0, 0x654, R3 ;  /* 0x0000065400030816 */ /* 0x004fe40000000003 */
[----:B------:R0:W5:Y:S01]  /*b3f0*/  LDL.LU R0, [R1+0x478] ;  /* 0x0004780001007983 */ /* 0x0001620000300800 */
[----:B------:R-:W-:Y:S01]  /*b400*/  UISETP.GT.U32.AND UP0, UPT, UR13, 0x1, UPT ;  /* 0x000000010d00788c */ /* 0x000fe2000bf04070 */
[----:B------:R0:W-:Y:S05]  /*b410*/  @P0 SYNCS.ARRIVE.TRANS64.RED.A1T0 RZ, [R3+URZ], RZ ;  /* 0x000000ff03ff09a7 */ /* 0x0001ea000810043f */
[----:B------:R-:W-:-:S13]  /*b420*/  PLOP3.LUT P0, PT, PT, PT, UP0, 0x80, 0x0 ;  /* 0x000000000000781c */ /* 0x000fda0003f0f008 */
[----:B0-----:R-:W-:Y:S05]  /*b430*/  @P0 BRA `(.L_x_31) ;  /* 0x0000000000040947 */ /* 0x001fea0003800000 */
[----:B------:R-:W-:Y:S01]  /*b440*/  BPT.TRAP 0x1 ;  /* 0x000000040000795c */ /* 0x000fe20000300000 */
.L_x_31:
[----:B------:R-:W-:Y:S01]  /*b450*/  UIADD3 UR14, UR14, 0x1, URZ ;  /* 0x000000010e0e7890 */ /* 0x000fe2000fffe03f */
[C---:B------:R-:W-:Y:S01]  /*b460*/  ISETP.GT.AND P0, PT, R2.reuse, 0x1, PT ;  /* 0x000000010200780c */ /* 0x040fe20003f04270 */
[----:B------:R-:W-:Y:S01]  /*b470*/  UIADD3 UR25, UR25, 0x1, URZ ;  /* 0x0000000119197890 */ /* 0x000fe2000fffe03f */
[----:B------:R-:W-:Y:S01]  /*b480*/  VIADD R2, R2, 0xffffffff ;  /* 0xffffffff02027836 */ /* 0x000fe20000000000 */
[----:B------:R-:W-:Y:S02]  /*b490*/  UISETP.NE.AND UP0, UPT, UR14, 0xe, UPT ;  /* 0x0000000e0e00788c */ /* 0x000fe4000bf05270 */
[----:B------:R-:W-:Y:S02]  /*b4a0*/  UISETP.NE.AND UP1, UPT, UR25, 0xe, UPT ;  /* 0x0000000e1900788c */ /* 0x000fe4000bf25270 */
[----:B------:R-:W-:Y:S02]  /*b4b0*/  USEL UR8, URZ, 0x1, UP0 ;  /* 0x000000013f087887 */ /* 0x000fe40008000000 */
[----:B------:R-:W-:-:S02]  /*b4c0*/  USEL UR14, UR14, URZ, UP0 ;  /* 0x0000003f0e0e7287 */ /* 0x000fc40008000000 */
[----:B------:R-:W-:Y:S02]  /*b4d0*/  USEL UR25, UR25, URZ, UP1 ;  /* 0x0000003f19197287 */ /* 0x000fe40008800000 */
[----:B-----5:R-:W-:Y:S01]  /*b4e0*/  LOP3.LUT R0, R0, UR8, RZ, 0x3c, !PT ;  /* 0x0000000800007c12 */ /* 0x020fe2000f8e3cff */
[----:B------:R-:W-:Y:S01]  /*b4f0*/  UMOV UR8, 0x1 ;  /* 0x0000000100087882 */ /* 0x000fe20000000000 */
[----:B------:R-:W-:Y:S08]  /*b500*/  @P0 BRA `(.L_x_32) ;  /* 0xffffffb000600947 */ /* 0x000ff0000383ffff */
.L_x_24:
[----:B------:R-:W-:-:S04]  /*b510*/  UISETP.NE.AND UP0, UPT, UR6, URZ, UPT ;  /* 0x0000003f0600728c */ /* 0x000fc8000bf05270 */
[----:B------:R-:W-:-:S06]  /*b520*/  USEL UR6, URZ, 0x1, !UP0 ;  /* 0x000000013f067887 */ /* 0x000fcc000c000000 */
[----:B------:R-:W-:-:S13]  /*b530*/  ISETP.NE.AND P0, PT, RZ, UR6, PT ;  /* 0x00000006ff007c0c */ /* 0x000fda000bf05270 */
[----:B------:R-:W-:Y:S05]  /*b540*/  @!P0 BRA `(.L_x_33) ;  /* 0x0000003800188947 */ /* 0x000fea0003800000 */
[----:B------:R0:W-:Y:S04]  /*b550*/  STL [R1+0x628], R43 ;  /* 0x0006282b01007387 */ /* 0x0001e80000100800 */
[----:B0-----:R-:W4:Y:S04]  /*b560*/  LDL.LU R43, [R1] ;  /* 0x00000000012b7983 */ /* 0x001f280000300800 */
[----:B------:R0:W-:Y:S04]  /*b570*/  STL [R1+0x624], R44 ;  /* 0x0006242c01007387 */ /* 0x0001e80000100800 */
[----:B0-----:R-:W5:Y:S04]  /*b580*/  LDL.LU R44, [R1+0x4] ;  /* 0x00000400012c7983 */ /* 0x001f680000300800 */
[----:B------:R0:W-:Y:S04]  /*b590*/  STL [R1+0x620], R45 ;  /* 0x0006202d01007387 */ /* 0x0001e80000100800 */
[----:B0-----:R-:W2:Y:S04]  /*b5a0*/  LDL.LU R45, [R1+0x8] ;  /* 0x00000800012d7983 */ /* 0x001ea80000300800 */
[----:B------:R0:W-:Y:S04]  /*b5b0*/  STL [R1+0x61c], R46 ;  /* 0x00061c2e01007387 */ /* 0x0001e80000100800 */
[----:B0-----:R-:W3:Y:S04]  /*b5c0*/  LDL.LU R46, [R1+0xc] ;  /* 0x00000c00012e7983 */ /* 0x001ee80000300800 */
        /* <DEDUP_REMOVED lines=140> */
[----:B------:R-:W3:Y:S04]  /*be90*/  LDL.LU R0, [R1+0x204] ;  /* 0x0002040001007983 */ /* 0x000ee80000300800 */
[----:B------:R-:W3:Y:S04]  /*bea0*/  LDL.LU R2, [R1+0x1b0] ;  /* 0x0001b00001027983 */ /* 0x000ee80000300800 */
[----:B------:R-:W3:Y:S04]  /*beb0*/  LDL.LU R3, [R1+0x208] ;  /* 0x0002080001037983 */ /* 0x000ee80000300800 */
        /* <DEDUP_REMOVED lines=65> */
[----:B0-----:R-:W3:Y:S01]  /*c2d0*/  LDL.LU R149, [R1+0x130] ;  /* 0x0001300001957983 */ /* 0x001ee20000300800 */
[----:B----4-:R-:W-:-:S03]  /*c2e0*/  FADD R4, R43, R4 ;  /* 0x000000042b047221 */ /* 0x010fc60000000000 */
[----:B------:R0:W-:Y:S01]  /*c2f0*/  STL [R1+0x47c], R150 ;  /* 0x00047c9601007387 */ /* 0x0001e20000100800 */
[----:B-----5:R-:W-:Y:S01]  /*c300*/  FADD R5, R44, R5 ;  /* 0x000000052c057221 */ /* 0x020fe20000000000 */
[----:B--2---:R-:W-:Y:S01]  /*c310*/  FADD R6, R45, R6 ;  /* 0x000000062d067221 */ /* 0x004fe20000000000 */
[----:B---3--:R-:W-:Y:S01]  /*c320*/  FADD R7, R46, R7 ;  /* 0x000000072e077221 */ /* 0x008fe20000000000 */
[----:B------:R-:W-:Y:S01]  /*c330*/  FADD R8, R47, R8 ;  /* 0x000000082f087221 */ /* 0x000fe20000000000 */
[----:B0-----:R-:W2:Y:S04]  /*c340*/  LDL.LU R150, [R1+0x12c] ;  /* 0x00012c0001967983 */ /* 0x001ea80000300800 */
[----:B------:R0:W-:Y:S01]  /*c350*/  STL [R1+0x478], R151 ;  /* 0x0004789701007387 */ /* 0x0001e20000100800 */
[----:B------:R-:W-:Y:S01]  /*c360*/  FADD R9, R48, R9 ;  /* 0x0000000930097221 */ /* 0x000fe20000000000 */
[----:B------:R-:W-:Y:S01]  /*c370*/  FADD R10, R49, R10 ;  /* 0x0000000a310a7221 */ /* 0x000fe20000000000 */
[----:B------:R-:W-:Y:S01]  /*c380*/  FADD R11, R50, R11 ;  /* 0x0000000b320b7221 */ /* 0x000fe20000000000 */
[----:B0-----:R-:W3:Y:S04]  /*c390*/  LDL.LU R151, [R1+0x128] ;  /* 0x0001280001977983 */ /* 0x001ee80000300800 */
[----:B------:R-:W4:Y:S04]  /*c3a0*/  LDL.LU R43, [R1+0x628] ;  /* 0x00062800012b7983 */ /* 0x000f280000300800 */
[----:B------:R-:W5:Y:S04]  /*c3b0*/  LDL.LU R44, [R1+0x624] ;  /* 0x00062400012c7983 */ /* 0x000f680000300800 */
[----:B------:R-:W4:Y:S04]  /*c3c0*/  LDL.LU R45, [R1+0x620] ;  /* 0x00062000012d7983 */ /* 0x000f280000300800 */
[----:B------:R-:W5:Y:S01]  /*c3d0*/  LDL.LU R46, [R1+0x61c] ;  /* 0x00061c00012e7983 */ /* 0x000f620000300800 */
[----:B------:R-:W-:-:S03]  /*c3e0*/  FADD R12, R51, R12 ;  /* 0x0000000c330c7221 */ /* 0x000fc60000000000 */
[----:B------:R-:W4:Y:S01]  /*c3f0*/  LDL.LU R47, [R1+0x618] ;  /* 0x00061800012f7983 */ /* 0x000f220000300800 */
[----:B------:R-:W-:-:S03]  /*c400*/  FADD R13, R52, R13 ;  /* 0x0000000d340d7221 */ /* 0x000fc60000000000 */
        /* <DEDUP_REMOVED lines=134> */
[----:B------:R-:W4:Y:S04]  /*cc70*/  LDL.LU R115, [R1+0x508] ;  /* 0x0005080001737983 */ /* 0x000f280000300800 */
[----:B------:R-:W4:Y:S01]  /*cc80*/  LDL.LU R116, [R1+0x504] ;  /* 0x0005040001747983 */ /* 0x000f220000300800 */
[----:B------:R-:W-:Y:S01]  /*cc90*/  FADD R3, R2, R3 ;  /* 0x0000000302037221 */ /* 0x000fe20000000000 */
[----:B------:R-:W-:Y:S01]  /*cca0*/  FADD R237, R120, R237 ;  /* 0x000000ed78ed7221 */ /* 0x000fe20000000000 */
[----:B------:R-:W-:Y:S01]  /*ccb0*/  FADD R236, R121, R236 ;  /* 0x000000ec79ec7221 */ /* 0x000fe20000000000 */
[----:B------:R-:W5:Y:S01]  /*ccc0*/  LDL.LU R117, [R1+0x1b4] ;  /* 0x0001b40001757983 */ /* 0x000f620000300800 */
[----:B------:R-:W-:Y:S01]  /*ccd0*/  FADD R235, R122, R235 ;  /* 0x000000eb7aeb7221 */ /* 0x000fe20000000000 */
[----:B------:R-:W-:Y:S01]  /*cce0*/  FADD R234, R123, R234 ;  /* 0x000000ea7bea7221 */ /* 0x000fe20000000000 */
[----:B------:R-:W-:Y:S01]  /*ccf0*/  FADD R233, R124, R233 ;  /* 0x000000e97ce97221 */ /* 0x000fe20000000000 */
[----:B------:R0:W-:Y:S01]  /*cd00*/  STL [R1+0x200], R118 ;  /* 0x0002007601007387 */ /* 0x0001e20000100800 */
        /* <DEDUP_REMOVED lines=11> */
[----:B0-----:R-:W4:Y:S01]  /*cdc0*/  LDL.LU R118, [R1+0x1b8] ;  /* 0x0001b80001767983 */ /* 0x001f220000300800 */
[----:B------:R-:W-:Y:S01]  /*cdd0*/  FADD R217, R140, R217 ;  /* 0x000000d98cd97221 */ /* 0x000fe20000000000 */
[----:B------:R-:W-:Y:S01]  /*cde0*/  FADD R223, R134, R223 ;  /* 0x000000df86df7221 */ /* 0x000fe20000000000 */
[----:B------:R-:W-:Y:S01]  /*cdf0*/  FADD R216, R141, R216 ;  /* 0x000000d88dd87221 */ /* 0x000fe20000000000 */
[----:B------:R0:W-:Y:S01]  /*ce00*/  STL [R1+0x208], R3 ;  /* 0x0002080301007387 */ /* 0x0001e20000100800 */
[----:B------:R-:W-:Y:S01]  /*ce10*/  FADD R222, R135, R222 ;  /* 0x000000de87de7221 */ /* 0x000fe20000000000 */
[----:B------:R-:W-:Y:S01]  /*ce20*/  FADD R215, R142, R215 ;  /* 0x000000d78ed77221 */ /* 0x000fe20000000000 */
[----:B------:R-:W-:Y:S01]  /*ce30*/  FADD R221, R136, R221 ;  /* 0x000000dd88dd7221 */ /* 0x000fe20000000000 */
[----:B-1----:R-:W4:Y:S01]  /*ce40*/  LDL.LU R0, [R1+0x210] ;  /* 0x0002100001007983 */ /* 0x002f220000300800 */
[----:B------:R-:W-:Y:S01]  /*ce50*/  FADD R214, R143, R214 ;  /* 0x000000d68fd67221 */ /* 0x000fe20000000000 */
[----:B------:R-:W-:Y:S01]  /*ce60*/  FADD R220, R137, R220 ;  /* 0x000000dc89dc7221 */ /* 0x000fe20000000000 */
[----:B------:R-:W-:Y:S01]  /*ce70*/  FADD R213, R144, R213 ;  /* 0x000000d590d57221 */ /* 0x000fe20000000000 */
[----:B------:R-:W4:Y:S01]  /*ce80*/  LDL.LU R119, [R1+0x1bc] ;  /* 0x0001bc0001777983 */ /* 0x000f220000300800 */
[----:B------:R-:W-:Y:S01]  /*ce90*/  FADD R219, R138, R219 ;  /* 0x000000db8adb7221 */ /* 0x000fe20000000000 */
[----:B------:R-:W-:Y:S01]  /*cea0*/  FADD R212, R145, R212 ;  /* 0x000000d491d47221 */ /* 0x000fe20000000000 */
[----:B------:R-:W-:Y:S01]  /*ceb0*/  FADD R218, R139, R218 ;  /* 0x000000da8bda7221 */ /* 0x000fe20000000000 */
[----:B------:R-:W4:Y:S01]  /*cec0*/  LDL.LU R2, [R1+0x214] ;  /* 0x0002140001027983 */ /* 0x000f220000300800 */
[----:B------:R-:W-:Y:S01]  /*ced0*/  FADD R211, R146, R211 ;  /* 0x000000d392d37221 */ /* 0x000fe20000000000 */
[----:B---3--:R-:W-:Y:S01]  /*cee0*/  FADD R206, R151, R206 ;  /* 0x000000ce97ce7221 */ /* 0x008fe20000000000 */
[----:B------:R-:W-:Y:S01]  /*cef0*/  FADD R210, R147, R210 ;  /* 0x000000d293d27221 */ /* 0x000fe20000000000 */
[----:B------:R-:W3:Y:S01]  /*cf00*/  LDL.LU R120, [R1+0x1c0] ;  /* 0x0001c00001787983 */ /* 0x000ee20000300800 */
[----:B--2---:R-:W-:Y:S01]  /*cf10*/  FADD R207, R150, R207 ;  /* 0x000000cf96cf7221 */ /* 0x004fe20000000000 */
[----:B------:R-:W-:-:S02]  /*cf20*/  FADD R209, R148, R209 ;  /* 0x000000d194d17221 */ /* 0x000fc40000000000 */
[----:B0-----:R-:W3:Y:S04]  /*cf30*/  LDL.LU R3, [R1+0x218] ;  /* 0x0002180001037983 */ /* 0x001ee80000300800 */
[----:B------:R-:W2:Y:S04]  /*cf40*/  LDL.LU R121, [R1+0x1c4] ;  /* 0x0001c40001797983 */ /* 0x000ea80000300800 */
        /* <DEDUP_REMOVED lines=28> */
[----:B------:R-:W2:Y:S01]  /*d110*/  LDL.LU R148, [R1+0x254] ;  /* 0x0002540001947983 */ /* 0x000ea20000300800 */
[----:B-----5:R-:W-:-:S03]  /*d120*/  FADD R149, R117, R149 ;  /* 0x0000009575957221 */ /* 0x020fc60000000000 */
[----:B------:R-:W5:Y:S04]  /*d130*/  LDL.LU R117, [R1+0x500] ;  /* 0x0005000001757983 */ /* 0x000f680000300800 */
[----:B------:R0:W-:Y:S04]  /*d140*/  STL [R1+0x20c], R149 ;  /* 0x00020c9501007387 */ /* 0x0001e80000100800 */
[----:B0-----:R-:W5:Y:S01]  /*d150*/  LDL.LU R149, [R1+0x258] ;  /* 0x0002580001957983 */ /* 0x001f620000300800 */
[----:B----4-:R-:W-:-:S03]  /*d160*/  FADD R0, R118, R0 ;  /* 0x0000000076007221 */ /* 0x010fc60000000000 */
[----:B------:R-:W4:Y:S01]  /*d170*/  LDL.LU R118, [R1+0x4fc] ;  /* 0x0004fc0001767983 */ /* 0x000f220000300800 */
[----:B------:R-:W-:-:S03]  /*d180*/  FADD R2, R119, R2 ;  /* 0x0000000277027221 */ /* 0x000fc60000000000 */
[----:B------:R0:W-:Y:S01]  /*d190*/  STL [R1+0x210], R0 ;  /* 0x0002100001007387 */ /* 0x0001e20000100800 */
[----:B---3--:R-:W-:-:S03]  /*d1a0*/  FADD R3, R120, R3 ;  /* 0x0000000378037221 */ /* 0x008fc60000000000 */
[----:B0-----:R-:W3:Y:S04]  /*d1b0*/  LDL.LU R0, [R1+0x25c] ;  /* 0x00025c0001007983 */ /* 0x001ee80000300800 */
[----:B------:R-:W4:Y:S01]  /*d1c0*/  LDL.LU R119, [R1+0x4f8] ;  /* 0x0004f80001777983 */ /* 0x000f220000300800 */
[----:B--2---:R-:W-:-:S03]  /*d1d0*/  FADD R122, R121, R122 ;  /* 0x0000007a797a7221 */ /* 0x004fc60000000000 */
[----:B------:R0:W-:Y:S01]  /*d1e0*/  STL [R1+0x214], R2 ;  /* 0x0002140201007387 */ /* 0x0001e20000100800 */
[----:B------:R-:W-:-:S03]  /*d1f0*/  FADD R124, R123, R124 ;  /* 0x0000007c7b7c7221 */ /* 0x000fc60000000000 */
[----:B0-----:R-:W2:Y:S04]  /*d200*/  LDL.LU R2, [R1+0x260] ;  /* 0x0002600001027983 */ /* 0x001ea80000300800 */
[----:B------:R-:W4:Y:S04]  /*d210*/  LDL.LU R120, [R1+0x4f4] ;  /* 0x0004f40001787983 */ /* 0x000f280000300800 */
[----:B------:R0:W-:Y:S01]  /*d220*/  STL [R1+0x218], R3 ;  /* 0x0002180301007387 */ /* 0x0001e20000100800 */
[----:B------:R-:W-:Y:S01]  /*d230*/  FADD R126, R125, R126 ;  /* 0x0000007e7d7e7221 */ /* 0x000fe20000000000 */
[----:B------:R-:W-:-:S02]  /*d240*/  FADD R128, R127, R128 ;  /* 0x000000807f807221 */ /* 0x000fc40000000000 */
[----:B0-----:R-:W4:Y:S04]  /*d250*/  LDL.LU R3, [R1+0x264] ;  /* 0x0002640001037983 */ /* 0x001f280000300800 */
[----:B------:R-:W4:Y:S04]  /*d260*/  LDL.LU R121, [R1+0x4f0] ;  /* 0x0004f00001797983 */ /* 0x000f280000300800 */
[----:B------:R0:W-:Y:S01]  /*d270*/  STL [R1+0x21c], R122 ;  /* 0x00021c7a01007387 */ /* 0x0001e20000100800 */
[----:B------:R-:W-:-:S03]  /*d280*/  FADD R130, R129, R130 ;  /* 0x0000008281827221 */ /* 0x000fc60000000000 */
        /* <DEDUP_REMOVED lines=42> */
[----:B------:R0:W-:Y:S04]  /*d530*/  STL [R1+0x248], R145 ;  /* 0x0002489101007387 */ /* 0x0001e80000100800 */
[----:B0-----:R-:W4:Y:S04]  /*d540*/  LDL.LU R145, [R1+0x27c] ;  /* 0x00027c0001917983 */ /* 0x001f280000300800 */
[----:B------:R-:W4:Y:S04]  /*d550*/  LDL.LU R139, [R1+0x4a8] ;  /* 0x0004a800018b7983 */ /* 0x000f280000300800 */
[----:B------:R0:W-:Y:S04]  /*d560*/  STL [R1+0x24c], R146 ;  /* 0x00024c9201007387 */ /* 0x0001e80000100800 */
[----:B0-----:R-:W4:Y:S04]  /*d570*/  LDL.LU R146, [R1+0x280] ;  /* 0x0002800001927983 */ /* 0x001f280000300800 */
[----:B------:R0:W-:Y:S01]  /*d580*/  STL [R1+0x250], R147 ;  /* 0x0002509301007387 */ /* 0x0001e20000100800 */
[----:B-----5:R-:W-:-:S03]  /*d590*/  FADD R149, R24, R149 ;  /* 0x0000009518957221 */ /* 0x020fc60000000000 */
[----:B0-----:R-:W5:Y:S04]  /*d5a0*/  LDL.LU R147, [R1+0x284] ;  /* 0x0002840001937983 */ /* 0x001f680000300800 */
[----:B------:R0:W-:Y:S04]  /*d5b0*/  STL [R1+0x254], R148 ;  /* 0x0002549401007387 */ /* 0x0001e80000100800 */
[----:B0-----:R-:W5:Y:S04]  /*d5c0*/  LDL.LU R148, [R1+0x288] ;  /* 0x0002880001947983 */ /* 0x001f680000300800 */
[----:B------:R0:W-:Y:S04]  /*d5d0*/  STL [R1+0x258], R149 ;  /* 0x0002589501007387 */ /* 0x0001e80000100800 */
[----:B0-----:R-:W5:Y:S04]  /*d5e0*/  LDL.LU R149, [R1+0x28c] ;  /* 0x00028c0001957983 */ /* 0x001f680000300800 */
[----:B------:R-:W5:Y:S04]  /*d5f0*/  LDL.LU R150, [R1+0x290] ;  /* 0x0002900001967983 */ /* 0x000f680000300800 */
[----:B------:R-:W5:Y:S01]  /*d600*/  LDL.LU R151, [R1+0x294] ;  /* 0x0002940001977983 */ /* 0x000f620000300800 */
[----:B---3--:R-:W-:Y:S01]  /*d610*/  FADD R0, R25, R0 ;  /* 0x0000000019007221 */ /* 0x008fe20000000000 */
[----:B--2---:R-:W-:-:S04]  /*d620*/  FADD R2, R26, R2 ;  /* 0x000000021a027221 */ /* 0x004fc80000000000 */
[----:B------:R0:W-:Y:S01]  /*d630*/  STL [R1+0x25c], R0 ;  /* 0x00025c0001007387 */ /* 0x0001e20000100800 */
[----:B----4-:R-:W-:-:S03]  /*d640*/  FADD R3, R27, R3 ;  /* 0x000000031b037221 */ /* 0x010fc60000000000 */
[----:B------:R-:W2:Y:S04]  /*d650*/  LDL.LU R27, [R1+0x2c8] ;  /* 0x0002c800011b7983 */ /* 0x000ea80000300800 */
[----:B------:R1:W-:Y:S04]  /*d660*/  STL [R1+0x260], R2 ;  /* 0x0002600201007387 */ /* 0x0003e80000100800 */
[----:B------:R-:W3:Y:S04]  /*d670*/  LDL.LU R26, [R1+0x2cc] ;  /* 0x0002cc00011a7983 */ /* 0x000ee80000300800 */
[----:B------:R-:W4:Y:S04]  /*d680*/  LDL.LU R25, [R1+0x2d0] ;  /* 0x0002d00001197983 */ /* 0x000f280000300800 */
[----:B------:R1:W-:Y:S04]  /*d690*/  STL [R1+0x264], R3 ;  /* 0x0002640301007387 */ /* 0x0003e80000100800 */
[----:B------:R-:W4:Y:S04]  /*d6a0*/  LDL.LU R24, [R1+0x2d4] ;  /* 0x0002d40001187983 */ /* 0x000f280000300800 */
[----:B0-----:R-:W4:Y:S04]  /*d6b0*/  LDL.LU R0, [R1+0x2d8] ;  /* 0x0002d80001007983 */ /* 0x001f280000300800 */
[----:B-1----:R-:W4:Y:S04]  /*d6c0*/  LDL.LU R2, [R1+0x2dc] ;  /* 0x0002dc0001027983 */ /* 0x002f280000300800 */
[----:B------:R-:W4:Y:S01]  /*d6d0*/  LDL.LU R3, [R1+0x2e0] ;  /* 0x0002e00001037983 */ /* 0x000f220000300800 */
[----:B------:R-:W-:-:S05]  /*d6e0*/  FADD R140, R28, R140 ;  /* 0x0000008c1c8c7221 */ /* 0x000fca0000000000 */
[----:B------:R0:W-:Y:S04]  /*d6f0*/  STL [R1+0x268], R140 ;  /* 0x0002688c01007387 */ /* 0x0001e80000100800 */
[----:B0-----:R-:W4:Y:S01]  /*d700*/  LDL.LU R140, [R1+0x4a4] ;  /* 0x0004a400018c7983 */ /* 0x001f220000300800 */
[----:B------:R-:W-:-:S03]  /*d710*/  FADD R141, R29, R141 ;  /* 0x0000008d1d8d7221 */ /* 0x000fc60000000000 */
[----:B------:R-:W4:Y:S04]  /*d720*/  LDL.LU R28, [R1+0x2c4] ;  /* 0x0002c400011c7983 */ /* 0x000f280000300800 */
        /* <DEDUP_REMOVED lines=20> */
[----:B------:R0:W-:Y:S01]  /*d870*/  STL [R1+0x280], R146 ;  /* 0x0002809201007387 */ /* 0x0001e20000100800 */
[----:B-----5:R-:W-:-:S03]  /*d880*/  FADD R147, R35, R147 ;  /* 0x0000009323937221 */ /* 0x020fc60000000000 */
[----:B0-----:R-:W5:Y:S04]  /*d890*/  LDL.LU R146, [R1+0x48c] ;  /* 0x00048c0001927983 */ /* 0x001f680000300800 */
[----:B------:R-:W5:Y:S04]  /*d8a0*/  LDL.LU R34, [R1+0x2ac] ;  /* 0x0002ac0001227983 */ /* 0x000f680000300800 */
[----:B------:R0:W-:Y:S01]  /*d8b0*/  STL [R1+0x284], R147 ;  /* 0x0002849301007387 */ /* 0x0001e20000100800 */
[----:B------:R-:W-:-:S03]  /*d8c0*/  FADD R148, R36, R148 ;  /* 0x0000009424947221 */ /* 0x000fc60000000000 */
[----:B0-----:R-:W5:Y:S04]  /*d8d0*/  LDL.LU R147, [R1+0x488] ;  /* 0x0004880001937983 */ /* 0x001f680000300800 */
[----:B------:R-:W5:Y:S01]  /*d8e0*/  LDL.LU R35, [R1+0x2a8] ;  /* 0x0002a80001237983 */ /* 0x000f620000300800 */
[----:B------:R-:W-:-:S03]  /*d8f0*/  FADD R149, R37, R149 ;  /* 0x0000009525957221 */ /* 0x000fc60000000000 */
[----:B------:R0:W-:Y:S01]  /*d900*/  STL [R1+0x288], R148 ;  /* 0x0002889401007387 */ /* 0x0001e20000100800 */
[----:B------:R-:W-:Y:S01]  /*d910*/  FADD R150, R38, R150 ;  /* 0x0000009626967221 */ /* 0x000fe20000000000 */
[----:B------:R-:W-:Y:S02]  /*d920*/  FADD R151, R39, R151 ;  /* 0x0000009727977221 */ /* 0x000fe40000000000 */
[----:B0-----:R-:W5:Y:S04]  /*d930*/  LDL.LU R148, [R1+0x484] ;  /* 0x0004840001947983 */ /* 0x001f680000300800 */
[----:B------:R-:W5:Y:S04]  /*d940*/  LDL.LU R36, [R1+0x2a4] ;  /* 0x0002a40001247983 */ /* 0x000f680000300800 */
[----:B------:R0:W-:Y:S04]  /*d950*/  STL [R1+0x28c], R149 ;  /* 0x00028c9501007387 */ /* 0x0001e80000100800 */
[----:B0-----:R-:W5:Y:S04]  /*d960*/  LDL.LU R149, [R1+0x480] ;  /* 0x0004800001957983 */ /* 0x001f680000300800 */
[----:B------:R-:W5:Y:S04]  /*d970*/  LDL.LU R37, [R1+0x2a0] ;  /* 0x0002a00001257983 */ /* 0x000f680000300800 */
[----:B------:R0:W-:Y:S04]  /*d980*/  STL [R1+0x290], R150 ;  /* 0x0002909601007387 */ /* 0x0001e80000100800 */
[----:B0-----:R-:W5:Y:S04]  /*d990*/  LDL.LU R150, [R1+0x47c] ;  /* 0x00047c0001967983 */ /* 0x001f680000300800 */
[----:B------:R-:W5:Y:S04]  /*d9a0*/  LDL.LU R38, [R1+0x29c] ;  /* 0x00029c0001267983 */ /* 0x000f680000300800 */
[----:B------:R0:W-:Y:S04]  /*d9b0*/  STL [R1+0x294], R151 ;  /* 0x0002949701007387 */ /* 0x0001e80000100800 */
[----:B0-----:R-:W5:Y:S04]  /*d9c0*/  LDL.LU R151, [R1+0x478] ;  /* 0x0004780001977983 */ /* 0x001f680000300800 */
[----:B------:R-:W5:Y:S01]  /*d9d0*/  LDL.LU R39, [R1+0x298] ;  /* 0x0002980001277983 */ /* 0x000f620000300800 */
[----:B--2---:R-:W-:Y:S01]  /*d9e0*/  FADD R27, R52, R27 ;  /* 0x0000001b341b7221 */ /* 0x004fe20000000000 */
[----:B---3--:R-:W-:Y:S01]  /*d9f0*/  FADD R26, R53, R26 ;  /* 0x0000001a351a7221 */ /* 0x008fe20000000000 */
[----:B----4-:R-:W-:Y:S01]  /*da00*/  FADD R25, R54, R25 ;  /* 0x0000001936197221 */ /* 0x010fe20000000000 */
[----:B------:R-:W-:Y:S01]  /*da10*/  FADD R24, R55, R24 ;  /* 0x0000001837187221 */ /* 0x000fe20000000000 */
        /* <DEDUP_REMOVED lines=9> */
[----:B-----5:R-:W-:Y:S01]  /*dab0*/  FADD R34, R45, R34 ;  /* 0x000000222d227221 */ /* 0x020fe20000000000 */
[----:B------:R-:W-:Y:S01]  /*dac0*/  FADD R35, R44, R35 ;  /* 0x000000232c237221 */ /* 0x000fe20000000000 */
[----:B------:R-:W-:Y:S01]  /*dad0*/  FADD R36, R43, R36 ;  /* 0x000000242b247221 */ /* 0x000fe20000000000 */
[----:B------:R-:W-:Y:S01]  /*dae0*/  FADD R37, R42, R37 ;  /* 0x000000252a257221 */ /* 0x000fe20000000000 */
[----:B------:R-:W-:Y:S01]  /*daf0*/  FADD R38, R41, R38 ;  /* 0x0000002629267221 */ /* 0x000fe20000000000 */
[----:B------:R-:W-:-:S05]  /*db00*/  FADD R39, R40, R39 ;  /* 0x0000002728277221 */ /* 0x000fca0000000000 */
[----:B------:R0:W-:Y:S04]  /*db10*/  STL [R1+0x298], R39 ;  /* 0x0002982701007387 */ /* 0x0001e80000100800 */
        /* <DEDUP_REMOVED lines=15> */
[----:B------:R-:W5:Y:S04]  /*dc10*/  LDL.LU R51, [R1+0x2e4] ;  /* 0x0002e40001337983 */ /* 0x000f680000300800 */
[----:B------:R5:W-:Y:S04]  /*dc20*/  STL [R1+0x2d8], R0 ;  /* 0x0002d80001007387 */ /* 0x000be80000100800 */
[----:B------:R-:W5:Y:S04]  /*dc30*/  LDL.LU R50, [R1+0x2e8] ;  /* 0x0002e80001327983 */ /* 0x000f680000300800 */
[----:B------:R5:W-:Y:S04]  /*dc40*/  STL [R1+0x2dc], R2 ;  /* 0x0002dc0201007387 */ /* 0x000be80000100800 */
[----:B------:R-:W5:Y:S04]  /*dc50*/  LDL.LU R49, [R1+0x2ec] ;  /* 0x0002ec0001317983 */ /* 0x000f680000300800 */
[----:B------:R5:W-:Y:S04]  /*dc60*/  STL [R1+0x2e0], R3 ;  /* 0x0002e00301007387 */ /* 0x000be80000100800 */
[----:B------:R-:W5:Y:S04]  /*dc70*/  LDL.LU R48, [R1+0x2f0] ;  /* 0x0002f00001307983 */ /* 0x000f680000300800 */
        /* <DEDUP_REMOVED lines=8> */
[----:B0-----:R-:W5:Y:S04]  /*dd00*/  LDL.LU R39, [R1+0x314] ;  /* 0x0003140001277983 */ /* 0x001f680000300800 */
[----:B-1----:R-:W5:Y:S04]  /*dd10*/  LDL.LU R38, [R1+0x318] ;  /* 0x0003180001267983 */ /* 0x002f680000300800 */
[----:B--2---:R-:W2:Y:S04]  /*dd20*/  LDL.LU R37, [R1+0x31c] ;  /* 0x00031c0001257983 */ /* 0x004ea80000300800 */
[----:B---3--:R-:W3:Y:S04]  /*dd30*/  LDL.LU R36, [R1+0x320] ;  /* 0x0003200001247983 */ /* 0x008ee80000300800 */
[----:B----4-:R-:W4:Y:S04]  /*dd40*/  LDL.LU R35, [R1+0x324] ;  /* 0x0003240001237983 */ /* 0x010f280000300800 */
[----:B-----5:R-:W5:Y:S04]  /*dd50*/  LDL.LU R34, [R1+0x328] ;  /* 0x0003280001227983 */ /* 0x020f680000300800 */
        /* <DEDUP_REMOVED lines=12> */
[----:B------:R-:W5:Y:S01]  /*de20*/  LDL.LU R3, [R1+0x35c] ;  /* 0x00035c0001037983 */ /* 0x000f620000300800 */
[----:B------:R-:W-:Y:S01]  /*de30*/  FADD R51, R59, R51 ;  /* 0x000000333b337221 */ /* 0x000fe20000000000 */
[----:B------:R-:W-:-:S04]  /*de40*/  FADD R50, R60, R50 ;  /* 0x000000323c327221 */ /* 0x000fc80000000000 */
        /* <DEDUP_REMOVED lines=25> */
[----:B--2---:R-:W-:-:S03]  /*dfe0*/  FADD R37, R73, R37 ;  /* 0x0000002549257221 */ /* 0x004fc60000000000 */
[----:B------:R2:W-:Y:S01]  /*dff0*/  STL [R1+0x318], R38 ;  /* 0x0003182601007387 */ /* 0x0005e20000100800 */
[----:B---3--:R-:W-:-:S03]  /*e000*/  FADD R36, R74, R36 ;  /* 0x000000244a247221 */ /* 0x008fc60000000000 */
[----:B------:R3:W-:Y:S01]  /*e010*/  STL [R1+0x31c], R37 ;  /* 0x00031c2501007387 */ /* 0x0007e20000100800 */
[----:B----4-:R-:W-:-:S03]  /*e020*/  FADD R35, R75, R35 ;  /* 0x000000234b237221 */ /* 0x010fc60000000000 */
[----:B------:R4:W-:Y:S01]  /*e030*/  STL [R1+0x320], R36 ;  /* 0x0003202401007387 */ /* 0x0009e20000100800 */
[----:B-----5:R-:W-:-:S03]  /*e040*/  FADD R34, R76, R34 ;  /* 0x000000224c227221 */ /* 0x020fc60000000000 */
        /* <DEDUP_REMOVED lines=24> */
[----:B0-----:R-:W5:Y:S01]  /*e1d0*/  LDL.LU R51, [R1+0x360] ;  /* 0x0003600001337983 */ /* 0x001f620000300800 */
[----:B------:R-:W-:-:S03]  /*e1e0*/  FADD R3, R89, R3 ;  /* 0x0000000359037221 */ /* 0x000fc60000000000 */
[----:B------:R0:W-:Y:S04]  /*e1f0*/  STL [R1+0x354], R0 ;  /* 0x0003540001007387 */ /* 0x0001e80000100800 */
[----:B-1----:R-:W5:Y:S04]  /*e200*/  LDL.LU R50, [R1+0x364] ;  /* 0x0003640001327983 */ /* 0x002f680000300800 */
        /* <DEDUP_REMOVED lines=181> */
[----:B------:R-:W-:Y:S01]  /*ed60*/  FADD R2, R150, R2 ;  /* 0x0000000296027221 */ /* 0x000fe20000000000 */
[----:B------:R-:W-:-:S05]  /*ed70*/  FADD R3, R3, R151 ;  /* 0x0000009703037221 */ /* 0x000fca0000000000 */
[----:B------:R0:W-:Y:S04]  /*ed80*/  STL [R1+0x454], R3 ;  /* 0x0004540301007387 */ /* 0x0001e80000100800 */
[----:B------:R0:W-:Y:S04]  /*ed90*/  STL [R1+0x44c], R0 ;  /* 0x00044c0001007387 */ /* 0x0001e80000100800 */
[----:B------:R0:W-:Y:S02]  /*eda0*/  STL [R1+0x450], R2 ;  /* 0x0004500201007387 */ /* 0x0001e40000100800 */
.L_x_33:
[----:B0-----:R-:W0:Y:S02]  /*edb0*/  LDC R0, c[0x0][0x28c] ;  /* 0x0000a300ff007b82 */ /* 0x001e240000000800 */
[----:B0-----:R-:W-:-:S13]  /*edc0*/  ISETP.GE.AND P0, PT, R0, 0x1, PT ;  /* 0x000000010000780c */ /* 0x001fda0003f06270 */
[----:B------:R-:W-:Y:S05]  /*edd0*/  @!P0 BRA `(.L_x_34) ;  /* 0x0000000000688947 */ /* 0x000fea0003800000 */
[----:B------:R-:W-:-:S06]  /*ede0*/  UISETP.NE.AND UP0, UPT, UR24, 0x3, UPT ;  /* 0x000000031800788c */ /* 0x000fcc000bf05270 */
[----:B------:R-:W-:-:S13]  /*edf0*/  PLOP3.LUT P0, PT, PT, PT, UP0, 0x80, 0x0 ;  /* 0x000000000000781c */ /* 0x000fda0003f0f008 */
[----:B------:R-:W-:Y:S05]  /*ee00*/  @!P0 BRA `(.L_x_35) ;  /* 0x0000000000048947 */ /* 0x000fea0003800000 */
[----:B------:R-:W-:Y:S01]  /*ee10*/  BPT.TRAP 0x1 ;  /* 0x000000040000795c */ /* 0x000fe20000300000 */
.L_x_35:
[----:B------:R-:W4:Y:S01]  /*ee20*/  LDL R0, [R1+0x458] ;  /* 0x0004580001007983 */ /* 0x000f220000100800 */
[----:B------:R-:W-:Y:S01]  /*ee30*/  BSSY B0, `(.L_x_36) ;  /* 0x0000010000007945 */ /* 0x000fe20003800000 */
[----:B----4-:R-:W-:-:S13]  /*ee40*/  ISETP.NE.AND P0, PT, R0, RZ, PT ;  /* 0x000000ff0000720c */ /* 0x010fda0003f05270 */
[----:B------:R-:W-:Y:S05]  /*ee50*/  @!P0 BRA `(.L_x_37) ;  /* 0x0000000000348947 */ /* 0x000fea0003800000 */
[----:B------:R-:W4:Y:S01]  /*ee60*/  LDL R2, [R1+0x45c] ;  /* 0x00045c0001027983 */ /* 0x000f220000100800 */
[----:B------:R-:W-:-:S04]  /*ee70*/  UISETP.LT.AND UP0, UPT, UR9, 0x1, UPT ;  /* 0x000000010900788c */ /* 0x000fc8000bf01270 */
[----:B------:R-:W-:-:S04]  /*ee80*/  USEL UR8, UR9, 0x1, UP0 ;  /* 0x0000000109087887 */ /* 0x000fc80008000000 */
[----:B------:R-:W-:-:S04]  /*ee90*/  UIADD3 UR8, UR5, UR9, -UR8 ;  /* 0x0000000905087290 */ /* 0x000fc8000fffe808 */
[----:B------:R-:W-:-:S04]  /*eea0*/  USHF.R.U32.HI UR6, URZ, 0x1, UR8 ;  /* 0x000000013f067899 */ /* 0x000fc80008011608 */
[----:B------:R-:W-:-:S04]  /*eeb0*/  UIMAD.WIDE.U32 UR6, UR6, -0x6db6db6d, URZ ;  /* 0x92492493060678a5 */ /* 0x000fc8000f8e003f */
[----:B------:R-:W-:-:S04]  /*eec0*/  USHF.R.U32.HI UR6, URZ, 0x2, UR7 ;  /* 0x000000023f067899 */ /* 0x000fc80008011607 */
[----:B------:R-:W-:-:S04]  /*eed0*/  UIMAD UR8, UR6, -0xe, UR8 ;  /* 0xfffffff2060878a4 */ /* 0x000fc8000f8e0208 */
[----:B------:R-:W-:-:S04]  /*eee0*/  ULEA UR8, UR8, UR11, 0x3 ;  /* 0x0000000b08087291 */ /* 0x000fc8000f8e183f */
[----:B------:R-:W-:-:S06]  /*eef0*/  UIADD3 UR8, UR8, 0x70, URZ ;  /* 0x0000007008087890 */ /* 0x000fcc000fffe03f */
[----:B------:R-:W-:-:S05]  /*ef00*/  IMAD.U32 R0, RZ, RZ, UR8 ;  /* 0x00000008ff007e24 */ /* 0x000fca000f8e00ff */
[----:B----4-:R-:W-:-:S04]  /*ef10*/  PRMT R0, R2, 0x654, R0 ;  /* 0x0000065402007816 */ /* 0x010fc80000000000 */
[----:B------:R0:W-:Y:S03]  /*ef20*/  SYNCS.ARRIVE.TRANS64.RED.A1T0 RZ, [R0+URZ], RZ ;  /* 0x000000ff00ff79a7 */ /* 0x0001e6000810043f */
.L_x_37:
[----:B------:R-:W-:Y:S05]  /*ef30*/  BSYNC B0 ;  /* 0x0000000000007941 */ /* 0x000fea0003800000 */
.L_x_36:
[----:B------:R-:W-:-:S06]  /*ef40*/  UISETP.GT.U32.AND UP0, UPT, UR13, 0x1, UPT ;  /* 0x000000010d00788c */ /* 0x000fcc000bf04070 */
[----:B------:R-:W-:-:S13]  /*ef50*/  PLOP3.LUT P0, PT, PT, PT, UP0, 0x80, 0x0 ;  /* 0x000000000000781c */ /* 0x000fda0003f0f008 */
[----:B------:R-:W-:Y:S05]  /*ef60*/  @P0 BRA `(.L_x_34) ;  /* 0x0000000000040947 */ /* 0x000fea0003800000 */
[----:B------:R-:W-:Y:S01]  /*ef70*/  BPT.TRAP 0x1 ;  /* 0x000000040000795c */ /* 0x000fe20000300000 */
.L_x_34:
[----:B------:R-:W4:Y:S01]  /*ef80*/  LDL.LU R26, [R1+0x46c] ;  /* 0x00046c00011a7983 */ /* 0x000f220000300800 */
[----:B------:R-:W5:Y:S01]  /*ef90*/  LDC R3, c[0x0][0x288] ;  /* 0x0000a200ff037b82 */ /* 0x000f620000000800 */
[----:B------:R-:W0:Y:S01]  /*efa0*/  S2R R25, SR_TID.X ;  /* 0x0000000000197919 */ /* 0x000e220000002100 */
[----:B------:R-:W-:Y:S02]  /*efb0*/  UIADD3 UR11, UR9, UR5, URZ ;  /* 0x00000005090b7290 */ /* 0x000fe4000fffe03f */
[----:B------:R-:W-:Y:S01]  /*efc0*/  USHF.R.S32.HI UR12, URZ, 0x1f, UR10 ;  /* 0x0000001f3f0c7899 */ /* 0x000fe2000801140a */
[----:B------:R-:W2:Y:S01]  /*efd0*/  LDL.LU R24, [R1+0x468] ;  /* 0x0004680001187983 */ /* 0x000ea20000300800 */
[----:B------:R-:W-:Y:S01]  /*efe0*/  UISETP.GT.U32.AND UP0, UPT, UR11, 0xd, UPT ;  /* 0x0000000d0b00788c */ /* 0x000fe2000bf04070 */
[----:B------:R-:W-:Y:S01]  /*eff0*/  IMAD.MOV.U32 R39, RZ, RZ, -0x1 ;  /* 0xffffffffff277424 */ /* 0x000fe200078e00ff */
[----:B------:R-:W-:Y:S01]  /*f000*/  ULDC UR6, c[0x0][0x284] ;  /* 0x0000a10000067ab9 */ /* 0x000fe20000000800 */
[----:B------:R-:W-:Y:S01]  /*f010*/  ULDC.64 UR14, c[0x0][0x5d0] ;  /* 0x00017400000e7ab9 */ /* 0x000fe20000000a00 */
[----:B------:R-:W-:-:S02]  /*f020*/  UISETP.LT.U32.AND UP0, UPT, UR9, 0xe, UP0 ;  /* 0x0000000e0900788c */ /* 0x000fc40008701070 */
[----:B------:R-:W-:Y:S02]  /*f030*/  UIMAD UR5, UR12, UR14, URZ ;  /* 0x0000000e0c0572a4 */ /* 0x000fe4000f8e023f */
[----:B------:R-:W-:Y:S02]  /*f040*/  UISETP.GE.U32.AND UP1, UPT, UR9, 0xe, UPT ;  /* 0x0000000e0900788c */ /* 0x000fe4000bf26070 */
[----:B------:R-:W-:Y:S02]  /*f050*/  UIMAD UR8, UR10, UR15, UR5 ;  /* 0x0000000f0a0872a4 */ /* 0x000fe4000f8e0205 */
[----:B------:R-:W-:-:S04]  /*f060*/  USEL UR5, URZ, 0x1, !UP0 ;  /* 0x000000013f057887 */ /* 0x000fc8000c000000 */
[----:B------:R-:W-:Y:S01]  /*f070*/  ULOP3.LUT UR4, UR4, UR5, URZ, 0x3c, !UPT ;  /* 0x0000000504047292 */ /* 0x000fe2000f8e3c3f */
[C---:B0-----:R-:W-:Y:S01]  /*f080*/  LOP3.LUT R2, R25.reuse, 0x3, RZ, 0xc0, !PT ;  /* 0x0000000319027812 */ /* 0x041fe200078ec0ff */
[----:B------:R-:W-:Y:S01]  /*f090*/  IMAD.SHL.U32 R30, R25, 0x2, RZ ;  /* 0x00000002191e7824 */ /* 0x000fe200078e00ff */
[----:B------:R-:W-:-:S03]  /*f0a0*/  SHF.R.U32.HI R32, RZ, 0x7, R25 ;  /* 0x00000007ff207819 */ /* 0x000fc60000011619 */
[----:B-----5:R-:W-:Y:S01]  /*f0b0*/  IMAD R2, R2, -0x2, R3 ;  /* 0xfffffffe02027824 */ /* 0x020fe200078e0203 */
[----:B------:R-:W-:Y:S02]  /*f0c0*/  LOP3.LUT R32, R32, 0x1, RZ, 0xc0, !PT ;  /* 0x0000000120207812 */ /* 0x000fe400078ec0ff */
[----:B------:R-:W-:-:S03]  /*f0d0*/  LOP3.LUT R30, R30, 0x6, RZ, 0xc0, !PT ;  /* 0x000000061e1e7812 */ /* 0x000fc600078ec0ff */
[----:B------:R-:W-:Y:S02]  /*f0e0*/  IMAD.SHL.U32 R33, R32, 0x40, RZ ;  /* 0x0000004020217824 */ /* 0x000fe400078e00ff */
[----:B----4-:R-:W-:-:S04]  /*f0f0*/  IMAD.WIDE R34, R26, 0x100, RZ ;  /* 0x000001001a227825 */ /* 0x010fc800078e02ff */
[----:B--2---:R-:W-:Y:S01]  /*f100*/  IMAD.SHL.U32 R0, R24, 0x100, RZ ;  /* 0x0000010018007824 */ /* 0x004fe200078e00ff */
[----:B------:R-:W-:Y:S01]  /*f110*/  PRMT R30, R30, 0x6540, R24 ;  /* 0x000065401e1e7816 */ /* 0x000fe20000000018 */
[----:B------:R-:W-:-:S03]  /*f120*/  IMAD.U32 R24, RZ, RZ, UR14 ;  /* 0x0000000eff187e24 */ /* 0x000fc6000f8e00ff */
[----:B------:R-:W-:Y:S01]  /*f130*/  ISETP.GE.AND P0, PT, R0, R3, PT ;  /* 0x000000030000720c */ /* 0x000fe20003f06270 */
[----:B------:R-:W-:Y:S01]  /*f140*/  IMAD.IADD R0, R2, 0x1, -R0 ;  /* 0x0000000102007824 */ /* 0x000fe200078e0a00 */
[----:B------:R-:W-:Y:S02]  /*f150*/  SHF.R.U32.HI R2, RZ, 0x2, R25 ;  /* 0x00000002ff027819 */ /* 0x000fe40000011619 */
[----:B------:R-:W-:Y:S02]  /*f160*/  LOP3.LUT R3, R25, 0x60, RZ, 0xc0, !PT ;  /* 0x0000006019037812 */ /* 0x000fe400078ec0ff */
[----:B------:R-:W-:Y:S02]  /*f170*/  LOP3.LUT R2, R2, 0x7, RZ, 0xc0, !PT ;  /* 0x0000000702027812 */ /* 0x000fe400078ec0ff */
[----:B------:R-:W-:Y:S02]  /*f180*/  SHF.R.U32.HI R3, RZ, 0x1, R3 ;  /* 0x00000001ff037819 */ /* 0x000fe40000011603 */
[----:B------:R-:W-:-:S02]  /*f190*/  LOP3.LUT R33, R33, 0x40, R2, 0xe2, !PT ;  /* 0x0000004021217812 */ /* 0x000fc400078ee202 */
[----:B------:R-:W-:Y:S02]  /*f1a0*/  IADD3 R2, RZ, -R3, -R2 ;  /* 0x80000003ff027210 */ /* 0x000fe40007ffe802 */
[----:B------:R-:W-:Y:S02]  /*f1b0*/  SHF.R.S32.HI R31, RZ, 0x1f, R30 ;  /* 0x0000001fff1f7819 */ /* 0x000fe4000001141e */
[----:B------:R-:W-:Y:S01]  /*f1c0*/  LOP3.LUT R33, R34, R33, R3, 0xfe, !PT ;  /* 0x0000002122217212 */ /* 0x000fe200078efe03 */
[----:B------:R-:W-:Y:S02]  /*f1d0*/  IMAD R32, R32, -0x40, R2 ;  /* 0xffffffc020207824 */ /* 0x000fe400078e0202 */
[----:B------:R-:W-:Y:S02]  /*f1e0*/  IMAD.SHL.U32 R2, R26, 0x100, RZ ;  /* 0x000001001a027824 */ /* 0x000fe400078e00ff */
[----:B------:R-:W-:-:S03]  /*f1f0*/  IMAD.WIDE.U32 R24, R24, UR10, R30 ;  /* 0x0000000a18187c25 */ /* 0x000fc6000f8e001e */
[C---:B------:R-:W-:Y:S01]  /*f200*/  IADD3 R32, -R2.reuse, UR6, R32 ;  /* 0x0000000602207c10 */ /* 0x040fe2000fffe120 */
[----:B------:R-:W-:Y:S01]  /*f210*/  VIADD R25, R25, UR8 ;  /* 0x0000000819197c36 */ /* 0x000fe20008000000 */
[----:B------:R-:W-:Y:S01]  /*f220*/  ISETP.GE.OR P0, PT, R2, UR6, P0 ;  /* 0x0000000602007c0c */ /* 0x000fe20008706670 */
[----:B------:R-:W-:-:S04]  /*f230*/  USHF.R.U32.HI UR6, URZ, 0x1, UR11 ;  /* 0x000000013f067899 */ /* 0x000fc8000801160b */
[----:B------:R-:W-:-:S04]  /*f240*/  UIMAD.WIDE.U32 UR6, UR6, -0x6db6db6d, URZ ;  /* 0x92492493060678a5 */ /* 0x000fc8000f8e003f */
[----:B------:R-:W-:-:S04]  /*f250*/  USHF.R.U32.HI UR6, URZ, 0x2, UR7 ;  /* 0x000000023f067899 */ /* 0x000fc80008011607 */
[----:B------:R-:W-:Y:S02]  /*f260*/  UIMAD UR5, UR6, -0xe, UR11 ;  /* 0xfffffff2060578a4 */ /* 0x000fe4000f8e020b */
[----:B------:R-:W-:Y:S01]  /*f270*/  @UP1 ULOP3.LUT UR4, UR4, 0x1, UR6, 0x78, !UPT ;  /* 0x0000000104041892 */ /* 0x000fe2000f8e7806 */
[----:B------:R-:W-:Y:S11]  /*f280*/  @P0 BRA `(.L_x_38) ;  /* 0x0000012400bc0947 */ /* 0x000ff60003800000 */
[----:B------:R-:W0:Y:S01]  /*f290*/  LDC.64 R26, c[0x0][0x5c8] ;  /* 0x00017200ff1a7b82 */ /* 0x000e220000000a00 */
[----:B------:R-:W-:Y:S01]  /*f2a0*/  ULDC.64 UR6, c[0x0][0x5c0] ;  /* 0x0001700000067ab9 */ /* 0x000fe20000000a00 */
[----:B------:R-:W-:Y:S01]  /*f2b0*/  BSSY B0, `(.L_x_38) ;  /* 0x000126c000007945 */ /* 0x000fe20003800000 */
[-C--:B0-----:R-:W-:Y:S01]  /*f2c0*/  IMAD R2, R35, R26.reuse, RZ ;  /* 0x0000001a23027224 */ /* 0x081fe200078e02ff */
[----:B------:R-:W-:Y:S01]  /*f2d0*/  SHF.L.U64.HI R36, R26, 0x3, R27 ;  /* 0x000000031a247819 */ /* 0x000fe2000001021b */
[----:B------:R-:W-:-:S04]  /*f2e0*/  IMAD.WIDE.U32 R24, R33, R26, R24 ;  /* 0x0000001a21187225 */ /* 0x000fc800078e0018 */
[----:B------:R-:W-:Y:S01]  /*f2f0*/  IMAD R2, R33, R27, R2 ;  /* 0x0000001b21027224 */ /* 0x000fe200078e0202 */
[C---:B------:R-:W-:Y:S01]  /*f300*/  LEA R28, P2, R26.reuse, R24, 0x7 ;  /* 0x000000181a1c7211 */ /* 0x040fe200078438ff */
[----:B------:R-:W-:Y:S02]  /*f310*/  IMAD.SHL.U32 R3, R26, 0x8, RZ ;  /* 0x000000081a037824 */ /* 0x000fe400078e00ff */
[----:B------:R-:W-:Y:S01]  /*f320*/  IMAD.IADD R25, R25, 0x1, R2 ;  /* 0x0000000119197824 */ /* 0x000fe200078e0202 */
[C---:B------:R-:W-:Y:S02]  /*f330*/  IADD3 R2, P5, R24.reuse, UR6, RZ ;  /* 0x0000000618027c10 */ /* 0x040fe4000ffbe0ff */
[----:B------:R-:W-:Y:S02]  /*f340*/  IADD3 R24, P0, P1, R24, UR6, R3 ;  /* 0x0000000618187c10 */ /* 0x000fe4000f91e003 */
[----:B------:R-:W-:Y:S02]  /*f350*/  LEA.HI.X R29, R26, R25, R27, 0x7, P2 ;  /* 0x000000191a1d7211 */ /* 0x000fe400010f3c1b */
[----:B------:R-:W-:-:S02]  /*f360*/  IADD3 R26, P2, P3, R28, UR6, R3 ;  /* 0x000000061c1a7c10 */ /* 0x000fc4000fb5e003 */
[----:B------:R-:W-:Y:S02]  /*f370*/  IADD3.X R3, R25, UR7, RZ, P5, !PT ;  /* 0x0000000719037c10 */ /* 0x000fe4000affe4ff */
[----:B------:R-:W-:Y:S02]  /*f380*/  FSETP.NEU.AND P5, PT, RZ, UR23, PT ;  /* 0x00000017ff007c0b */ /* 0x000fe4000bfad000 */
[----:B------:R-:W-:Y:S02]  /*f390*/  IADD3 R28, P6, R28, UR6, RZ ;  /* 0x000000061c1c7c10 */ /* 0x000fe4000ffde0ff */
[--C-:B------:R-:W-:Y:S02]  /*f3a0*/  IADD3.X R27, R29, UR7, R36.reuse, P2, P3 ;  /* 0x000000071d1b7c10 */ /* 0x100fe400097e6424 */
[----:B------:R-:W-:Y:S02]  /*f3b0*/  IADD3.X R25, R25, UR7, R36, P0, P1 ;  /* 0x0000000719197c10 */ /* 0x000fe400087e2424 */
[----:B------:R-:W-:-:S05]  /*f3c0*/  IADD3.X R29, R29, UR7, RZ, P6, !PT ;  /* 0x000000071d1d7c10 */ /* 0x000fca000b7fe4ff */
[----:B------:R-:W-:Y:S05]  /*f3d0*/  @!P5 BRA `(.L_x_39) ;  /* 0x000000d800fcd947 */ /* 0x000fea0003800000 */
[----:B------:R-:W-:Y:S01]  /*f3e0*/  ULDC.64 UR6, c[0x0][0x5b8] ;  /* 0x00016e0000067ab9 */ /* 0x000fe20000000a00 */
[----:B------:R-:W-:Y:S01]  /*f3f0*/  BSSY B1, `(.L_x_40) ;  /* 0x0000013000017945 */ /* 0x000fe20003800000 */
[----:B------:R-:W-:Y:S01]  /*f400*/  IMAD.U32 R36, RZ, RZ, UR6 ;  /* 0x00000006ff247e24 */ /* 0x000fe2000f8e00ff */
[----:B------:R-:W-:-:S03]  /*f410*/  UIMAD UR6, UR12, UR6, URZ ;  /* 0x000000060c0672a4 */ /* 0x000fc6000f8e023f */
[----:B------:R-:W-:Y:S01]  /*f420*/  IMAD.WIDE.U32 R30, R36, UR10, R30 ;  /* 0x0000000a241e7c25 */ /* 0x000fe2000f8e001e */
[----:B------:R-:W-:-:S03]  /*f430*/  UIMAD UR6, UR10, UR7, UR6 ;  /* 0x000000070a0672a4 */ /* 0x000fc6000f8e0206 */
[----:B------:R-:W-:Y:S01]  /*f440*/  IMAD.MOV.U32 R36, RZ, RZ, R30 ;  /* 0x000000ffff247224 */ /* 0x000fe200078e001e */
[----:B------:R-:W-:Y:S02]  /*f450*/  ULDC.64 UR10, c[0x0][0x5a8] ;  /* 0x00016a00000a7ab9 */ /* 0x000fe40000000a00 */
[----:B------:R-:W-:Y:S01]  /*f460*/  VIADD R37, R31, UR6 ;  /* 0x000000061f257c36 */ /* 0x000fe20008000000 */
[----:B------:R-:W-:Y:S02]  /*f470*/  ULDC.64 UR6, c[0x0][0x5b0] ;  /* 0x00016c0000067ab9 */ /* 0x000fe40000000a00 */
[----:B------:R-:W-:Y:S02]  /*f480*/  IMAD R38, R35, UR6, RZ ;  /* 0x0000000623267c24 */ /* 0x000fe4000f8e02ff */
[----:B------:R-:W-:-:S04]  /*f490*/  IMAD.WIDE.U32 R30, R33, UR6, R36 ;  /* 0x00000006211e7c25 */ /* 0x000fc8000f8e0024 */
[----:B------:R-:W-:Y:S01]  /*f4a0*/  IMAD R38, R33, UR7, R38 ;  /* 0x0000000721267c24 */ /* 0x000fe2000f8e0226 */
[----:B------:R-:W-:-:S04]  /*f4b0*/  IADD3 R30, P0, R30, UR10, RZ ;  /* 0x0000000a1e1e7c10 */ /* 0x000fc8000ff1e0ff */
[--C-:B------:R-:W-:Y:S02]  /*f4c0*/  IADD3.X R31, R31, UR11, R38.reuse, P0, !PT ;  /* 0x0000000b1f1f7c10 */ /* 0x100fe400087fe426 */
[----:B------:R-:W-:Y:S02]  /*f4d0*/  ISETP.GE.AND P0, PT, R32, 0x1, PT ;  /* 0x000000012000780c */ /* 0x000fe40003f06270 */
[----:B------:R-:W-:Y:S02]  /*f4e0*/  PRMT R38, RZ, 0x7610, R38 ;  /* 0x00007610ff267816 */ /* 0x000fe40000000026 */
[----:B------:R-:W-:-:S13]  /*f4f0*/  ISETP.LT.OR P1, PT, R0, 0x1, !P0 ;  /* 0x000000010000780c */ /* 0x000fda0004721670 */
[----:B------:R-:W-:Y:S05]  /*f500*/  @P1 BRA `(.L_x_41) ;  /* 0x0000000000041947 */ /* 0x000fea0003800000 */
[----:B------:R0:W5:Y:S02]  /*f510*/  LDG.E.U8 R38, desc[UR20][R30.64] ;  /* 0x000000141e267981 */ /* 0x000164000c1e1100 */
.L_x_41:
[----:B------:R-:W-:Y:S05]  /*f520*/  BSYNC B1 ;  /* 0x0000000000017941 */ /* 0x000fea0003800000 */
.L_x_40:
[----:B-----5:R-:W-:Y:S01]  /*f530*/  LOP3.LUT R38, R38, 0xff, RZ, 0xc0, !PT ;  /* 0x000000ff26267812 */ /* 0x020fe200078ec0ff */
[----:B------:R-:W-:Y:S03]  /*f540*/  BSSY B1, `(.L_x_42) ;  /* 0x000000b000017945 */ /* 0x000fe60003800000 */
[----:B------:R-:W-:-:S05]  /*f550*/  F2FP.F16.E4M3.UNPACK_B R38, R38 ;  /* 0x00000026ff26723e */ /* 0x000fca00020006ff */
[----:B------:R-:W-:-:S05]  /*f560*/  HADD2.F32 R38, -RZ, R38.H0_H0 ;  /* 0x20000026ff267230 */ /* 0x000fca0000004100 */
[----:B------:R-:W-:-:S04]  /*f570*/  FMUL R38, R38, UR23 ;  /* 0x0000001726267c20 */ /* 0x000fc80008400000 */
[----:B------:R-:W-:-:S05]  /*f580*/  FFMA R4, R4, UR22, R38 ;  /* 0x0000001604047c23 */ /* 0x000fca0008000026 */
[----:B------:R-:W-:-:S05]  /*f590*/  F2FP.SATFINITE.E4M3.F32.PACK_AB_MERGE_C R4, RZ, R4, RZ ;  /* 0x00000004ff04723e */ /* 0x000fca00048070ff */
[----:B------:R2:W-:Y:S01]  /*f5a0*/  @!P1 STG.E.U8 desc[UR20][R2.64], R4 ;  /* 0x0000000402009986 */ /* 0x0005e2000c101114 */
[----:B------:R-:W-:Y:S02]  /*f5b0*/  ISETP.LT.OR P1, PT, R0, 0x2, !P0 ;  /* 0x000000020000780c */ /* 0x000fe40004721670 */
[----:B--2---:R-:W-:-:S11]  /*f5c0*/  PRMT R4, RZ, 0x7610, R4 ;  /* 0x00007610ff047816 */ /* 0x004fd60000000004 */
[----:B------:R-:W-:Y:S05]  /*f5d0*/  @P1 BRA `(.L_x_43) ;  /* 0x0000000000041947 */ /* 0x000fea0003800000 */
[----:B------:R2:W5:Y:S02]  /*f5e0*/  LDG.E.U8 R4, desc[UR20][R30.64+0x1] ;  /* 0x000001141e047981 */ /* 0x000564000c1e1100 */
.L_x_43:
[----:B------:R-:W-:Y:S05]  /*f5f0*/  BSYNC B1 ;  /* 0x0000000000017941 */ /* 0x000fea0003800000 */
.L_x_42:
        /* <DEDUP_REMOVED lines=8> */
[----:B------:R-:W-:-:S05]  /*f680*/  IADD3 R4, P1, R33, 0x8, RZ ;  /* 0x0000000821047810 */ /* 0x000fca0007f3e0ff */
[----:B----4-:R-:W-:-:S04]  /*f690*/  IMAD.X R5, RZ, RZ, R35, P1 ;  /* 0x000000ffff057224 */ /* 0x010fc800008e0623 */
[----:B------:R-:W-:-:S04]  /*f6a0*/  IMAD R5, R5, UR6, RZ ;  /* 0x0000000605057c24 */ /* 0x000fc8000f8e02ff */
[C---:B------:R-:W-:Y:S02]  /*f6b0*/  IMAD R38, R4.reuse, UR7, R5 ;  /* 0x0000000704267c24 */ /* 0x040fe4000f8e0205 */
[----:B------:R-:W-:-:S03]  /*f6c0*/  IMAD.WIDE.U32 R4, R4, UR6, R36 ;  /* 0x0000000604047c25 */ /* 0x000fc6000f8e0024 */
[----:B------:R-:W-:-:S04]  /*f6d0*/  IADD3 R4, P1, R4, UR10, RZ ;  /* 0x0000000a04047c10 */ /* 0x000fc8000ff3e0ff */
[--C-:B------:R-:W-:Y:S02]  /*f6e0*/  IADD3.X R5, R5, UR11, R38.reuse, P1, !PT ;  /* 0x0000000b05057c10 */ /* 0x100fe40008ffe426 */
[----:B------:R-:W-:Y:S02]  /*f6f0*/  ISETP.GE.AND P1, PT, R32, 0x9, PT ;  /* 0x000000092000780c */ /* 0x000fe40003f26270 */
[----:B------:R-:W-:Y:S02]  /*f700*/  PRMT R38, RZ, 0x7610, R38 ;  /* 0x00007610ff267816 */ /* 0x000fe40000000026 */
[----:B------:R-:W-:-:S13]  /*f710*/  ISETP.LT.OR P2, PT, R0, 0x1, !P1 ;  /* 0x000000010000780c */ /* 0x000fda0004f41670 */
[----:B------:R-:W-:Y:S05]  /*f720*/  @P2 BRA `(.L_x_45) ;  /* 0x0000000000042947 */ /* 0x000fea0003800000 */
[----:B------:R4:W5:Y:S02]  /*f730*/  LDG.E.U8 R38, desc[UR20][R4.64] ;  /* 0x0000001404267981 */ /* 0x000964000c1e1100 */
.L_x_45:
[----:B------:R-:W-:Y:S05]  /*f740*/  BSYNC B1 ;  /* 0x0000000000017941 */ /* 0x000fea0003800000 */
.L_x_44:
        /* <DEDUP_REMOVED lines=9> */
[----:B0-----:R-:W-:-:S11]  /*f7e0*/  PRMT R6, RZ, 0x7610, R6 ;  /* 0x00007610ff067816 */ /* 0x001fd60000000006 */
[----:B------:R-:W-:Y:S05]  /*f7f0*/  @P2 BRA `(.L_x_47) ;  /* 0x0000000000042947 */ /* 0x000fea0003800000 */
[----:B------:R0:W5:Y:S02]  /*f800*/  LDG.E.U8 R6, desc[UR20][R4.64+0x1] ;  /* 0x0000011404067981 */ /* 0x000164000c1e1100 */
.L_x_47:
[----:B------:R-:W-:Y:S05]  /*f810*/  BSYNC B1 ;  /* 0x0000000000017941 */ /* 0x000fea0003800000 */
.L_x_46:
[----:B-----5:R-:W-:Y:S01]  /*f820*/  LOP3.LUT R6, R6, 0xff, RZ, 0xc0, !PT ;  /* 0x000000ff06067812 */ /* 0x020fe200078ec0ff */
[----:B------:R-:W-:Y:S01]  /*f830*/  BSSY B1, `(.L_x_48) ;  /* 0x000000b000017945 */ /* 0x000fe20003800000 */
[----:B------:R-:W-:Y:S02]  /*f840*/  ISETP.LT.OR P3, PT, R0, 0x9, !P0 ;  /* 0x000000090000780c */ /* 0x000fe40004761670 */
[----:B------:R-:W-:-:S05]  /*f850*/  F2FP.F16.E4M3.UNPACK_B R6, R6 ;  /* 0x00000006ff06723e */ /* 0x000fca00020006ff */
[----:B------:R-:W-:-:S05]  /*f860*/  HADD2.F32 R6, -RZ, R6.H0_H0 ;  /* 0x20000006ff067230 */ /* 0x000fca0000004100 */
[----:B------:R-:W-:-:S04]  /*f870*/  FMUL R6, R6, UR23 ;  /* 0x0000001706067c20 */ /* 0x000fc80008400000 */
[--C-:B------:R-:W-:Y:S01]  /*f880*/  FFMA R7, R7, UR22, R6.reuse ;  /* 0x0000001607077c23 */ /* 0x100fe20008000006 */
[----:B------:R-:W-:-:S04]  /*f890*/  PRMT R6, RZ, 0x7610, R6 ;  /* 0x00007610ff067816 */ /* 0x000fc80000000006 */
[----:B------:R-:W-:-:S05]  /*f8a0*/  F2FP.SATFINITE.E4M3.F32.PACK_AB_MERGE_C R7, RZ, R7, RZ ;  /* 0x00000007ff07723e */ /* 0x000fca00048070ff */
[----:B------:R0:W-:Y:S01]  /*f8b0*/  @!P2 STG.E.U8 desc[UR20][R24.64+0x1], R7 ;  /* 0x000001071800a986 */ /* 0x0001e2000c101114 */
[----:B------:R-:W-:Y:S05]  /*f8c0*/  @P3 BRA `(.L_x_49) ;  /* 0x0000000000043947 */ /* 0x000fea0003800000 */
[----:B------:R0:W5:Y:S02]  /*f8d0*/  LDG.E.U8 R6, desc[UR20][R30.64+0x8] ;  /* 0x000008141e067981 */ /* 0x000164000c1e1100 */
.L_x_49:
[----:B------:R-:W-:Y:S05]  /*f8e0*/  BSYNC B1 ;  /* 0x0000000000017941 */ /* 0x000fea0003800000 */
.L_x_48:
        /* <DEDUP_REMOVED lines=12> */
.L_x_51:
[----:B------:R-:W-:Y:S05]  /*f9b0*/  BSYNC B1 ;  /* 0x0000000000017941 */ /* 0x000fea0003800000 */
.L_x_50:
        /* <DEDUP_REMOVED lines=12> */
.L_x_53:
[----:B------:R-:W-:Y:S05]  /*fa80*/  BSYNC B1 ;  /* 0x0000000000017941 */ /* 0x000fea0003800000 */
.L_x_52:
        /* <DEDUP_REMOVED lines=12> */
.L_x_55:
[----:B------:R-:W-:Y:S05]  /*fb50*/  BSYNC B1 ;  /* 0x0000000000017941 */ /* 0x000fea0003800000 */
.L_x_54:
        /* <DEDUP_REMOVED lines=12> */
.L_x_57:
[----:B------:R-:W-:Y:S05]  /*fc20*/  BSYNC B1 ;  /* 0x0000000000017941 */ /* 0x000fea0003800000 */
.L_x_56:
        /* <DEDUP_REMOVED lines=12> */
.L_x_59:
[----:B------:R-:W-:Y:S05]  /*fcf0*/  BSYNC B1 ;  /* 0x0000000000017941 */ /* 0x000fea0003800000 */
.L_x_58:
        /* <DEDUP_REMOVED lines=12> */
.L_x_61:
[----:B------:R-:W-:Y:S05]  /*fdc0*/  BSYNC B1 ;  /* 0x0000000000017941 */ /* 0x000fea0003800000 */
.L_x_60:
        /* <DEDUP_REMOVED lines=12> */
.L_x_63:
[----:B------:R-:W-:Y:S05]  /*fe90*/  BSYNC B1 ;  /* 0x0000000000017941 */ /* 0x000fea0003800000 */
.L_x_62:
        /* <DEDUP_REMOVED lines=12> */
.L_x_65:
[----:B------:R-:W-:Y:S05]  /*ff60*/  BSYNC B1 ;  /* 0x0000000000017941 */ /* 0x000fea0003800000 */
.L_x_64:
        /* <DEDUP_REMOVED lines=12> */
.L_x_67:
[----:B------:R-:W-:Y:S05]  /*10030*/  BSYNC B1 ;  /* 0x0000000000017941 */ /* 0x000fea0003800000 */
.L_x_66:
        /* <DEDUP_REMOVED lines=12> */
.L_x_69:
[----:B------:R-:W-:Y:S05]  /*10100*/  BSYNC B1 ;  /* 0x0000000000017941 */ /* 0x000fea0003800000 */
.L_x_68:
        /* <DEDUP_REMOVED lines=12> */
.L_x_71:
[----:B------:R-:W-:Y:S05]  /*101d0*/  BSYNC B1 ;  /* 0x0000000000017941 */ /* 0x000fea0003800000 */
.L_x_70:
        /* <DEDUP_REMOVED lines=12> */
.L_x_73:
[----:B------:R-:W-:Y:S05]  /*102a0*/  BSYNC B1 ;  /* 0x0000000000017941 */ /* 0x000fea0003800000 */
.L_x_72:
        /* <DEDUP_REMOVED lines=12> */
.L_x_75:
[----:B------:R-:W-:Y:S05]  /*10370*/  BSYNC B1 ;  /* 0x0000000000017941 */ /* 0x000fea0003800000 */
.L_x_74:
        /* <DEDUP_REMOVED lines=12> */
.L_x_77:
[----:B------:R-:W-:Y:S05]  /*10440*/  BSYNC B1 ;  /* 0x0000000000017941 */ /* 0x000fea0003800000 */
.L_x_76:
        /* <DEDUP_REMOVED lines=12> */
.L_x_79:
[----:B------:R-:W-:Y:S05]  /*10510*/  BSYNC B1 ;  /* 0x0000000000017941 */ /* 0x000fea0003800000 */
.L_x_78:
        /* <DEDUP_REMOVED lines=12> */
.L_x_81:
[----:B------:R-:W-:Y:S05]  /*105e0*/  BSYNC B1 ;  /* 0x0000000000017941 */ /* 0x000fea0003800000 */
.L_x_80:
        /* <DEDUP_REMOVED lines=12> */
.L_x_83:
[----:B------:R-:W-:Y:S05]  /*106b0*/  BSYNC B1 ;  /* 0x0000000000017941 */ /* 0x000fea0003800000 */
.L_x_82:
        /* <DEDUP_REMOVED lines=12> */
.L_x_85:
[----:B------:R-:W-:Y:S05]  /*10780*/  BSYNC B1 ;  /* 0x0000000000017941 */ /* 0x000fea0003800000 */
.L_x_84:
        /* <DEDUP_REMOVED lines=12> */
.L_x_87:
[----:B------:R-:W-:Y:S05]  /*10850*/  BSYNC B1 ;  /* 0x0000000000017941 */ /* 0x000fea0003800000 */
.L_x_86:
        /* <DEDUP_REMOVED lines=12> */
.L_x_89:
[----:B------:R-:W-:Y:S05]  /*10920*/  BSYNC B1 ;  /* 0x0000000000017941 */ /* 0x000fea0003800000 */
.L_x_88:
        /* <DEDUP_REMOVED lines=12> */
.L_x_91:
[----:B------:R-:W-:Y:S05]  /*109f0*/  BSYNC B1 ;  /* 0x0000000000017941 */ /* 0x000fea0003800000 */
.L_x_90:
        /* <DEDUP_REMOVED lines=12> */
.L_x_93:
[----:B------:R-:W-:Y:S05]  /*10ac0*/  BSYNC B1 ;  /* 0x0000000000017941 */ /* 0x000fea0003800000 */
.L_x_92:
        /* <DEDUP_REMOVED lines=12> */
.L_x_95:
[----:B------:R-:W-:Y:S05]  /*10b90*/  BSYNC B1 ;  /* 0x0000000000017941 */ /* 0x000fea0003800000 */
.L_x_94:
        /* <DEDUP_REMOVED lines=12> */
.L_x_97:
[----:B------:R-:W-:Y:S05]  /*10c60*/  BSYNC B1 ;  /* 0x0000000000017941 */ /* 0x000fea0003800000 */
.L_x_96:
        /* <DEDUP_REMOVED lines=12> */
.L_x_99:
[----:B------:R-:W-:Y:S05]  /*10d30*/  BSYNC B1 ;  /* 0x0000000000017941 */ /* 0x000fea0003800000 */
.L_x_98:
        /* <DEDUP_REMOVED lines=12> */
.L_x_101:
[----:B------:R-:W-:Y:S05]  /*10e00*/  BSYNC B1 ;  /* 0x0000000000017941 */ /* 0x000fea0003800000 */
.L_x_100:
        /* <DEDUP_REMOVED lines=12> */
.L_x_103:
[----:B------:R-:W-:Y:S05]  /*10ed0*/  BSYNC B1 ;  /* 0x0000000000017941 */ /* 0x000fea0003800000 */
.L_x_102:
        /* <DEDUP_REMOVED lines=12> */
.L_x_105:
[----:B------:R-:W-:Y:S05]  /*10fa0*/  BSYNC B1 ;  /* 0x0000000000017941 */ /* 0x000fea0003800000 */
.L_x_104:
        /* <DEDUP_REMOVED lines=12> */
.L_x_107:
[----:B------:R-:W-:Y:S05]  /*11070*/  BSYNC B1 ;  /* 0x0000000000017941 */ /* 0x000fea0003800000 */
.L_x_106:
        /* <DEDUP_REMOVED lines=12> */
.L_x_109:
[----:B------:R-:W-:Y:S05]  /*11140*/  BSYNC B1 ;  /* 0x0000000000017941 */ /* 0x000fea0003800000 */
.L_x_108:
        /* <DEDUP_REMOVED lines=12> */
.L_x_111:
[----:B------:R-:W-:Y:S05]  /*11210*/  BSYNC B1 ;  /* 0x0000000000017941 */ /* 0x000fea0003800000 */
.L_x_110:
        /* <DEDUP_REMOVED lines=12> */
.L_x_113:
[----:B------:R-:W-:Y:S05]  /*112e0*/  BSYNC B1 ;  /* 0x0000000000017941 */ /* 0x000fea0003800000 */
.L_x_112:
        /* <DEDUP_REMOVED lines=12> */
.L_x_115:
[----:B------:R-:W-:Y:S05]  /*113b0*/  BSYNC B1 ;  /* 0x0000000000017941 */ /* 0x000fea0003800000 */
.L_x_114:
        /* <DEDUP_REMOVED lines=12> */
.L_x_117:
[----:B------:R-:W-:Y:S05]  /*11480*/  BSYNC B1 ;  /* 0x0000000000017941 */ /* 0x000fea0003800000 */
.L_x_116:
        /* <DEDUP_REMOVED lines=12> */
.L_x_119:
[----:B------:R-:W-:Y:S05]  /*11550*/  BSYNC B1 ;  /* 0x0000000000017941 */ /* 0x000fea0003800000 */
.L_x_118:
        /* <DEDUP_REMOVED lines=12> */
.L_x_121:
[----:B------:R-:W-:Y:S05]  /*11620*/  BSYNC B1 ;  /* 0x0000000000017941 */ /* 0x000fea0003800000 */
.L_x_120:
        /* <DEDUP_REMOVED lines=12> */
.L_x_123:
[----:B------:R-:W-:Y:S05]  /*116f0*/  BSYNC B1 ;  /* 0x0000000000017941 */ /* 0x000fea0003800000 */
.L_x_122:
        /* <DEDUP_REMOVED lines=12> */
.L_x_125:
[----:B------:R-:W-:Y:S05]  /*117c0*/  BSYNC B1 ;  /* 0x0000000000017941 */ /* 0x000fea0003800000 */
.L_x_124:
[----:B-----5:R-:W-:Y:S01]  /*117d0*/  LOP3.LUT R6, R6, 0xff, RZ, 0xc0, !PT ;  /* 0x000000ff06067812 */ /* 0x020fe200078ec0ff */
[----:B------:R-:W-:Y:S01]  /*117e0*/  BSSY B1, `(.L_x_126) ;  /* 0x000000b000017945 */ /* 0x000fe20003800000 */
[----:B------:R-:W-:Y:S02]  /*117f0*/  ISETP.LT.OR P2, PT, R0, 0x52, !P1 ;  /* 0x000000520000780c */ /* 0x000fe40004f41670 */
[----:B------:R-:W-:-:S05]  /*11800*/  F2FP.F16.E4M3.UNPACK_B R6, R6 ;  /* 0x00000006ff06723e */ /* 0x000fca00020006ff */
[----:B------:R-:W-:-:S05]  /*11810*/  HADD2.F32 R6, -RZ, R6.H0_H0 ;  /* 0x20000006ff067230 */ /* 0x000fca0000004100 */
[----:B------:R-:W-:-:S04]  /*11820*/  FMUL R6, R6, UR23 ;  /* 0x0000001706067c20 */ /* 0x000fc80008400000 */
[----:B------:R-:W-:-:S05]  /*11830*/  FFMA R6, R174, UR22, R6 ;  /* 0x00000016ae067c23 */ /* 0x000fca0008000006 */
[----:B0-----:R-:W-:Y:S02]  /*11840*/  F2FP.SATFINITE.E4M3.F32.PACK_AB_MERGE_C R7, RZ, R6, RZ ;  /* 0x00000006ff07723e */ /* 0x001fe400048070ff */
[----:B------:R-:W-:-:S03]  /*11850*/  PRMT R6, RZ, 0x7610, R6 ;  /* 0x00007610ff067816 */ /* 0x000fc60000000006 */
[----:B------:R0:W-:Y:S01]  /*11860*/  @!P3 STG.E.U8 desc[UR20][R24.64+0x50], R7 ;  /* 0x000050071800b986 */ /* 0x0001e2000c101114 */
[----:B------:R-:W-:Y:S05]  /*11870*/  @P2 BRA `(.L_x_127) ;  /* 0x0000000000042947 */ /* 0x000fea0003800000 */
[----:B------:R0:W5:Y:S02]  /*11880*/  LDG.E.U8 R6, desc[UR20][R4.64+0x51] ;  /* 0x0000511404067981 */ /* 0x000164000c1e1100 */
.L_x_127:
[----:B------:R-:W-:Y:S05]  /*11890*/  BSYNC B1 ;  /* 0x0000000000017941 */ /* 0x000fea0003800000 */
.L_x_126:
        /* <DEDUP_REMOVED lines=12> */
.L_x_129:
[----:B------:R-:W-:Y:S05]  /*11960*/  BSYNC B1 ;  /* 0x0000000000017941 */ /* 0x000fea0003800000 */
.L_x_128:
        /* <DEDUP_REMOVED lines=12> */
.L_x_131:
[----:B------:R-:W-:Y:S05]  /*11a30*/  BSYNC B1 ;  /* 0x0000000000017941 */ /* 0x000fea0003800000 */
.L_x_130:
        /* <DEDUP_REMOVED lines=12> */
.L_x_133:
[----:B------:R-:W-:Y:S05]  /*11b00*/  BSYNC B1 ;  /* 0x0000000000017941 */ /* 0x000fea0003800000 */
.L_x_132:
[----:B-----5:R-:W-:Y:S01]  /*11b10*/  LOP3.LUT R6, R6, 0xff, RZ, 0xc0, !PT ;  /* 0x000000ff06067812 */ /* 0x020fe200078ec0ff */
[----:B------:R-:W-:Y:S01]  /*11b20*/  BSSY B1, `(.L_x_134) ;  /* 0x000000b000017945 */ /* 0x000fe20003800000 */
[----:B------:R-:W-:Y:S02]  /*11b30*/  ISETP.LT.OR P2, PT, R0, 0x5a, !P1 ;  /* 0x0000005a0000780c */ /* 0x000fe40004f41670 */
[----:B------:R-:W-:-:S05]  /*11b40*/  F2FP.F16.E4M3.UNPACK_B R6, R6 ;  /* 0x00000006ff06723e */ /* 0x000fca00020006ff */
[----:B------:R-:W-:-:S05]  /*11b50*/  HADD2.F32 R6, -RZ, R6.H0_H0 ;  /* 0x20000006ff067230 */ /* 0x000fca0000004100 */
[----:B0-----:R-:W-:Y:S01]  /*11b60*/  FMUL R7, R6, UR23 ;  /* 0x0000001706077c20 */ /* 0x001fe20008400000 */
[----:B------:R-:W-:-:S03]  /*11b70*/  PRMT R6, RZ, 0x7610, R6 ;  /* 0x00007610ff067816 */ /* 0x000fc60000000006 */
[----:B------:R-:W-:-:S05]  /*11b80*/  FFMA R7, R178, UR22, R7 ;  /* 0x00000016b2077c23 */ /* 0x000fca0008000007 */
[----:B------:R-:W-:-:S05]  /*11b90*/  F2FP.SATFINITE.E4M3.F32.PACK_AB_MERGE_C R7, RZ, R7, RZ ;  /* 0x00000007ff07723e */ /* 0x000fca00048070ff */
[----:B------:R0:W-:Y:S01]  /*11ba0*/  @!P3 STG.E.U8 desc[UR20][R24.64+0x58], R7 ;  /* 0x000058071800b986 */ /* 0x0001e2000c101114 */
[----:B------:R-:W-:Y:S05]  /*11bb0*/  @P2 BRA `(.L_x_135) ;  /* 0x0000000000042947 */ /* 0x000fea0003800000 */
[----:B------:R0:W5:Y:S02]  /*11bc0*/  LDG.E.U8 R6, desc[UR20][R4.64+0x59] ;  /* 0x0000591404067981 */ /* 0x000164000c1e1100 */
.L_x_135:
[----:B------:R-:W-:Y:S05]  /*11bd0*/  BSYNC B1 ;  /* 0x0000000000017941 */ /* 0x000fea0003800000 */
.L_x_134:
        /* <DEDUP_REMOVED lines=12> */
.L_x_137:
[----:B------:R-:W-:Y:S05]  /*11ca0*/  BSYNC B1 ;  /* 0x0000000000017941 */ /* 0x000fea0003800000 */
.L_x_136:
        /* <DEDUP_REMOVED lines=12> */
.L_x_139:
[----:B------:R-:W-:Y:S05]  /*11d70*/  BSYNC B1 ;  /* 0x0000000000017941 */ /* 0x000fea0003800000 */
.L_x_138:
        /* <DEDUP_REMOVED lines=12> */
.L_x_141:
[----:B------:R-:W-:Y:S05]  /*11e40*/  BSYNC B1 ;  /* 0x0000000000017941 */ /* 0x000fea0003800000 */
.L_x_140:
        /* <DEDUP_REMOVED lines=12> */
.L_x_143:
[----:B------:R-:W-:Y:S05]  /*11f10*/  BSYNC B1 ;  /* 0x0000000000017941 */ /* 0x000fea0003800000 */
.L_x_142:
        /* <DEDUP_REMOVED lines=12> */
.L_x_145:
[----:B------:R-:W-:Y:S05]  /*11fe0*/  BSYNC B1 ;  /* 0x0000000000017941 */ /* 0x000fea0003800000 */
.L_x_144:
        /* <DEDUP_REMOVED lines=12> */
.L_x_147:
[----:B------:R-:W-:Y:S05]  /*120b0*/  BSYNC B1 ;  /* 0x0000000000017941 */ /* 0x000fea0003800000 */
.L_x_146:
        /* <DEDUP_REMOVED lines=12> */
.L_x_149:
[----:B------:R-:W-:Y:S05]  /*12180*/  BSYNC B1 ;  /* 0x0000000000017941 */ /* 0x000fea0003800000 */
.L_x_148:
        /* <DEDUP_REMOVED lines=12> */
.L_x_151:
[----:B------:R-:W-:Y:S05]  /*12250*/  BSYNC B1 ;  /* 0x0000000000017941 */ /* 0x000fea0003800000 */
.L_x_150:
        /* <DEDUP_REMOVED lines=12> */
.L_x_153:
[----:B------:R-:W-:Y:S05]  /*12320*/  BSYNC B1 ;  /* 0x0000000000017941 */ /* 0x000fea0003800000 */
.L_x_152:
        /* <DEDUP_REMOVED lines=12> */
.L_x_155:
[----:B------:R-:W-:Y:S05]  /*123f0*/  BSYNC B1 ;  /* 0x0000000000017941 */ /* 0x000fea0003800000 */
.L_x_154:
        /* <DEDUP_REMOVED lines=12> */
.L_x_157:
[----:B------:R-:W-:Y:S05]  /*124c0*/  BSYNC B1 ;  /* 0x0000000000017941 */ /* 0x000fea0003800000 */
.L_x_156:
        /* <DEDUP_REMOVED lines=12> */
.L_x_159:
[----:B------:R-:W-:Y:S05]  /*12590*/  BSYNC B1 ;  /* 0x0000000000017941 */ /* 0x000fea0003800000 */
.L_x_158:
        /* <DEDUP_REMOVED lines=12> */
.L_x_161:
[----:B------:R-:W-:Y:S05]  /*12660*/  BSYNC B1 ;  /* 0x0000000000017941 */ /* 0x000fea0003800000 */
.L_x_160:
        /* <DEDUP_REMOVED lines=12> */
.L_x_163:
[----:B------:R-:W-:Y:S05]  /*12730*/  BSYNC B1 ;  /* 0x0000000000017941 */ /* 0x000fea0003800000 */
.L_x_162:
        /* <DEDUP_REMOVED lines=12> */
.L_x_165:
[----:B------:R-:W-:Y:S05]  /*12800*/  BSYNC B1 ;  /* 0x0000000000017941 */ /* 0x000fea0003800000 */
.L_x_164:
        /* <DEDUP_REMOVED lines=12> */
.L_x_167:
[----:B------:R-:W-:Y:S05]  /*128d0*/  BSYNC B1 ;  /* 0x0000000000017941 */ /* 0x000fea0003800000 */
.L_x_166:
        /* <DEDUP_REMOVED lines=12> */
.L_x_169:
[----:B------:R-:W-:Y:S05]  /*129a0*/  BSYNC B1 ;  /* 0x0000000000017941 */ /* 0x000fea0003800000 */
.L_x_168:
        /* <DEDUP_REMOVED lines=12> */
.L_x_171:
[----:B------:R-:W-:Y:S05]  /*12a70*/  BSYNC B1 ;  /* 0x0000000000017941 */ /* 0x000fea0003800000 */
.L_x_170:
        /* <DEDUP_REMOVED lines=12> */
.L_x_173:
[----:B------:R-:W-:Y:S05]  /*12b40*/  BSYNC B1 ;  /* 0x0000000000017941 */ /* 0x000fea0003800000 */
.L_x_172:
        /* <DEDUP_REMOVED lines=12> */
.L_x_175:
[----:B------:R-:W-:Y:S05]  /*12c10*/  BSYNC B1 ;  /* 0x0000000000017941 */ /* 0x000fea0003800000 */
.L_x_174:
        /* <DEDUP_REMOVED lines=12> */
.L_x_177:
[----:B------:R-:W-:Y:S05]  /*12ce0*/  BSYNC B1 ;  /* 0x0000000000017941 */ /* 0x000fea0003800000 */
.L_x_176:
        /* <DEDUP_REMOVED lines=12> */
.L_x_179:
[----:B------:R-:W-:Y:S05]  /*12db0*/  BSYNC B1 ;  /* 0x0000000000017941 */ /* 0x000fea0003800000 */
.L_x_178:
        /* <DEDUP_REMOVED lines=12> */
.L_x_181:
[----:B------:R-:W-:Y:S05]  /*12e80*/  BSYNC B1 ;  /* 0x0000000000017941 */ /* 0x000fea0003800000 */
.L_x_180:
        /* <DEDUP_REMOVED lines=12> */
.L_x_183:
[----:B------:R-:W-:Y:S05]  /*12f50*/  BSYNC B1 ;  /* 0x0000000000017941 */ /* 0x000fea0003800000 */
.L_x_182:
        /* <DEDUP_REMOVED lines=12> */
.L_x_185:
[----:B------:R-:W-:Y:S05]  /*13020*/  BSYNC B1 ;  /* 0x0000000000017941 */ /* 0x000fea0003800000 */
.L_x_184:
        /* <DEDUP_REMOVED lines=12> */
.L_x_187:
[----:B------:R-:W-:Y:S05]  /*130f0*/  BSYNC B1 ;  /* 0x0000000000017941 */ /* 0x000fea0003800000 */
.L_x_186:
        /* <DEDUP_REMOVED lines=12> */
.L_x_189:
[----:B------:R-:W-:Y:S05]  /*131c0*/  BSYNC B1 ;  /* 0x0000000000017941 */ /* 0x000fea0003800000 */
.L_x_188:
        /* <DEDUP_REMOVED lines=12> */
.L_x_191:
[----:B------:R-:W-:Y:S05]  /*13290*/  BSYNC B1 ;  /* 0x0000000000017941 */ /* 0x000fea0003800000 */
.L_x_190:
        /* <DEDUP_REMOVED lines=12> */
.L_x_193:
[----:B------:R-:W-:Y:S05]  /*13360*/  BSYNC B1 ;  /* 0x0000000000017941 */ /* 0x000fea0003800000 */
.L_x_192:
        /* <DEDUP_REMOVED lines=12> */
.L_x_195:
[----:B------:R-:W-:Y:S05]  /*13430*/  BSYNC B1 ;  /* 0x0000000000017941 */ /* 0x000fea0003800000 */
.L_x_194:
        /* <DEDUP_REMOVED lines=12> */
.L_x_197:
[----:B------:R-:W-:Y:S05]  /*13500*/  BSYNC B1 ;  /* 0x0000000000017941 */ /* 0x000fea0003800000 */
.L_x_196:
        /* <DEDUP_REMOVED lines=12> */
.L_x_199:
[----:B------:R-:W-:Y:S05]  /*135d0*/  BSYNC B1 ;  /* 0x0000000000017941 */ /* 0x000fea0003800000 */
.L_x_198:
        /* <DEDUP_REMOVED lines=12> */
.L_x_201:
[----:B------:R-:W-:Y:S05]  /*136a0*/  BSYNC B1 ;  /* 0x0000000000017941 */ /* 0x000fea0003800000 */
.L_x_200:
        /* <DEDUP_REMOVED lines=12> */
.L_x_203:
[----:B------:R-:W-:Y:S05]  /*13770*/  BSYNC B1 ;  /* 0x0000000000017941 */ /* 0x000fea0003800000 */
.L_x_202:
        /* <DEDUP_REMOVED lines=12> */
.L_x_205:
[----:B------:R-:W-:Y:S05]  /*13840*/  BSYNC B1 ;  /* 0x0000000000017941 */ /* 0x000fea0003800000 */
.L_x_204:
        /* <DEDUP_REMOVED lines=12> */
.L_x_207:
[----:B------:R-:W-:Y:S05]  /*13910*/  BSYNC B1 ;  /* 0x0000000000017941 */ /* 0x000fea0003800000 */
.L_x_206:
        /* <DEDUP_REMOVED lines=12> */
.L_x_209:
[----:B------:R-:W-:Y:S05]  /*139e0*/  BSYNC B1 ;  /* 0x0000000000017941 */ /* 0x000fea0003800000 */
.L_x_208:
        /* <DEDUP_REMOVED lines=12> */
.L_x_211:
[----:B------:R-:W-:Y:S05]  /*13ab0*/  BSYNC B1 ;  /* 0x0000000000017941 */ /* 0x000fea0003800000 */
.L_x_210:
        /* <DEDUP_REMOVED lines=12> */
.L_x_213:
[----:B------:R-:W-:Y:S05]  /*13b80*/  BSYNC B1 ;  /* 0x0000000000017941 */ /* 0x000fea0003800000 */
.L_x_212:
        /* <DEDUP_REMOVED lines=12> */
.L_x_215:
[----:B------:R-:W-:Y:S05]  /*13c50*/  BSYNC B1 ;  /* 0x0000000000017941 */ /* 0x000fea0003800000 */
.L_x_214:
        /* <DEDUP_REMOVED lines=12> */
.L_x_217:
[----:B------:R-:W-:Y:S05]  /*13d20*/  BSYNC B1 ;  /* 0x0000000000017941 */ /* 0x000fea0003800000 */
.L_x_216:
        /* <DEDUP_REMOVED lines=12> */
.L_x_219:
[----:B------:R-:W-:Y:S05]  /*13df0*/  BSYNC B1 ;  /* 0x0000000000017941 */ /* 0x000fea0003800000 */
.L_x_218:
        /* <DEDUP_REMOVED lines=12> */
.L_x_221:
[----:B------:R-:W-:Y:S05]  /*13ec0*/  BSYNC B1 ;  /* 0x0000000000017941 */ /* 0x000fea0003800000 */
.L_x_220:
        /* <DEDUP_REMOVED lines=12> */
.L_x_223:
[----:B------:R-:W-:Y:S05]  /*13f90*/  BSYNC B1 ;  /* 0x0000000000017941 */ /* 0x000fea0003800000 */
.L_x_222:
        /* <DEDUP_REMOVED lines=12> */
.L_x_225:
[----:B------:R-:W-:Y:S05]  /*14060*/  BSYNC B1 ;  /* 0x0000000000017941 */ /* 0x000fea0003800000 */
.L_x_224:
        /* <DEDUP_REMOVED lines=12> */
.L_x_227:
[----:B------:R-:W-:Y:S05]  /*14130*/  BSYNC B1 ;  /* 0x0000000000017941 */ /* 0x000fea0003800000 */
.L_x_226:
        /* <DEDUP_REMOVED lines=12> */
.L_x_229:
[----:B------:R-:W-:Y:S05]  /*14200*/  BSYNC B1 ;  /* 0x0000000000017941 */ /* 0x000fea0003800000 */
.L_x_228:
        /* <DEDUP_REMOVED lines=12> */
.L_x_231:
[----:B------:R-:W-:Y:S05]  /*142d0*/  BSYNC B1 ;  /* 0x0000000000017941 */ /* 0x000fea0003800000 */
.L_x_230:
        /* <DEDUP_REMOVED lines=12> */
.L_x_233:
[----:B------:R-:W-:Y:S05]  /*143a0*/  BSYNC B1 ;  /* 0x0000000000017941 */ /* 0x000fea0003800000 */
.L_x_232:
        /* <DEDUP_REMOVED lines=12> */
.L_x_235:
[----:B------:R-:W-:Y:S05]  /*14470*/  BSYNC B1 ;  /* 0x0000000000017941 */ /* 0x000fea0003800000 */
.L_x_234:
        /* <DEDUP_REMOVED lines=12> */
.L_x_237:
[----:B------:R-:W-:Y:S05]  /*14540*/  BSYNC B1 ;  /* 0x0000000000017941 */ /* 0x000fea0003800000 */
.L_x_236:
        /* <DEDUP_REMOVED lines=12> */
.L_x_239:
[----:B------:R-:W-:Y:S05]  /*14610*/  BSYNC B1 ;  /* 0x0000000000017941 */ /* 0x000fea0003800000 */
.L_x_238:
        /* <DEDUP_REMOVED lines=12> */
.L_x_241:
[----:B------:R-:W-:Y:S05]  /*146e0*/  BSYNC B1 ;  /* 0x0000000000017941 */ /* 0x000fea0003800000 */
.L_x_240:
        /* <DEDUP_REMOVED lines=12> */
.L_x_243:
[----:B------:R-:W-:Y:S05]  /*147b0*/  BSYNC B1 ;  /* 0x0000000000017941 */ /* 0x000fea0003800000 */
.L_x_242:
        /* <DEDUP_REMOVED lines=12> */
.L_x_245:
[----:B------:R-:W-:Y:S05]  /*14880*/  BSYNC B1 ;  /* 0x0000000000017941 */ /* 0x000fea0003800000 */
.L_x_244:
        /* <DEDUP_REMOVED lines=12> */
.L_x_247:
[----:B------:R-:W-:Y:S05]  /*14950*/  BSYNC B1 ;  /* 0x0000000000017941 */ /* 0x000fea0003800000 */
.L_x_246:
        /* <DEDUP_REMOVED lines=12> */
.L_x_249:
[----:B------:R-:W-:Y:S05]  /*14a20*/  BSYNC B1 ;  /* 0x0000000000017941 */ /* 0x000fea0003800000 */
.L_x_248:
        /* <DEDUP_REMOVED lines=12> */
.L_x_251:
[----:B------:R-:W-:Y:S05]  /*14af0*/  BSYNC B1 ;  /* 0x0000000000017941 */ /* 0x000fea0003800000 */
.L_x_250:
        /* <DEDUP_REMOVED lines=12> */
.L_x_253:
[----:B------:R-:W-:Y:S05]  /*14bc0*/  BSYNC B1 ;  /* 0x0000000000017941 */ /* 0x000fea0003800000 */
.L_x_252:
[----:B0-----:R-:W2:Y:S01]  /*14bd0*/  LDL.LU R7, [R1+0x200] ;  /* 0x0002000001077983 */ /* 0x001ea20000300800 */
[----:B-----5:R-:W-:Y:S01]  /*14be0*/  LOP3.LUT R6, R6, 0xff, RZ, 0xc0, !PT ;  /* 0x000000ff06067812 */ /* 0x020fe200078ec0ff */
[----:B------:R-:W-:Y:S01]  /*14bf0*/  BSSY B1, `(.L_x_254) ;  /* 0x000000b000017945 */ /* 0x000fe20003800000 */
[----:B------:R-:W-:Y:S02]  /*14c00*/  ISETP.LT.OR P2, PT, R0, 0xd2, !P1 ;  /* 0x000000d20000780c */ /* 0x000fe40004f41670 */
[----:B------:R-:W-:-:S05]  /*14c10*/  F2FP.F16.E4M3.UNPACK_B R6, R6 ;  /* 0x00000006ff06723e */ /* 0x000fca00020006ff */
[----:B------:R-:W-:-:S05]  /*14c20*/  HADD2.F32 R6, -RZ, R6.H0_H0 ;  /* 0x20000006ff067230 */ /* 0x000fca0000004100 */
[----:B------:R-:W-:-:S04]  /*14c30*/  FMUL R6, R6, UR23 ;  /* 0x0000001706067c20 */ /* 0x000fc80008400000 */
[----:B--2---:R-:W-:-:S05]  /*14c40*/  FFMA R6, R7, UR22, R6 ;  /* 0x0000001607067c23 */ /* 0x004fca0008000006 */
[----:B------:R-:W-:Y:S02]  /*14c50*/  F2FP.SATFINITE.E4M3.F32.PACK_AB_MERGE_C R7, RZ, R6, RZ ;  /* 0x00000006ff07723e */ /* 0x000fe400048070ff */
[----:B------:R-:W-:-:S03]  /*14c60*/  PRMT R6, RZ, 0x7610, R6 ;  /* 0x00007610ff067816 */ /* 0x000fc60000000006 */
[----:B------:R0:W-:Y:S01]  /*14c70*/  @!P3 STG.E.U8 desc[UR20][R24.64+0xd0], R7 ;  /* 0x0000d0071800b986 */ /* 0x0001e2000c101114 */
[----:B------:R-:W-:Y:S05]  /*14c80*/  @P2 BRA `(.L_x_255) ;  /* 0x0000000000042947 */ /* 0x000fea0003800000 */
[----:B------:R2:W5:Y:S02]  /*14c90*/  LDG.E.U8 R6, desc[UR20][R4.64+0xd1] ;  /* 0x0000d11404067981 */ /* 0x000564000c1e1100 */
.L_x_255:
[----:B------:R-:W-:Y:S05]  /*14ca0*/  BSYNC B1 ;  /* 0x0000000000017941 */ /* 0x000fea0003800000 */
.L_x_254:
[----:B0-----:R-:W3:Y:S01]  /*14cb0*/  LDL.LU R7, [R1+0x204] ;  /* 0x0002040001077983 */ /* 0x001ee20000300800 */
[----:B-----5:R-:W-:Y:S01]  /*14cc0*/  LOP3.LUT R6, R6, 0xff, RZ, 0xc0, !PT ;  /* 0x000000ff06067812 */ /* 0x020fe200078ec0ff */
[----:B------:R-:W-:Y:S01]  /*14cd0*/  BSSY B1, `(.L_x_256) ;  /* 0x000000b000017945 */ /* 0x000fe20003800000 */
[----:B------:R-:W-:Y:S02]  /*14ce0*/  ISETP.LT.OR P3, PT, R0, 0xd9, !P0 ;  /* 0x000000d90000780c */ /* 0x000fe40004761670 */
[----:B------:R-:W-:-:S05]  /*14cf0*/  F2FP.F16.E4M3.UNPACK_B R6, R6 ;  /* 0x00000006ff06723e */ /* 0x000fca00020006ff */
[----:B------:R-:W-:-:S05]  /*14d00*/  HADD2.F32 R6, -RZ, R6.H0_H0 ;  /* 0x20000006ff067230 */ /* 0x000fca0000004100 */
[----:B------:R-:W-:-:S04]  /*14d10*/  FMUL R6, R6, UR23 ;  /* 0x0000001706067c20 */ /* 0x000fc80008400000 */
[----:B---3--:R-:W-:-:S05]  /*14d20*/  FFMA R6, R7, UR22, R6 ;  /* 0x0000001607067c23 */ /* 0x008fca0008000006 */
[----:B------:R-:W-:Y:S02]  /*14d30*/  F2FP.SATFINITE.E4M3.F32.PACK_AB_MERGE_C R7, RZ, R6, RZ ;  /* 0x00000006ff07723e */ /* 0x000fe400048070ff */
[----:B------:R-:W-:-:S03]  /*14d40*/  PRMT R6, RZ, 0x7610, R6 ;  /* 0x00007610ff067816 */ /* 0x000fc60000000006 */
[----:B------:R0:W-:Y:S01]  /*14d50*/  @!P2 STG.E.U8 desc[UR20][R24.64+0xd1], R7 ;  /* 0x0000d1071800a986 */ /* 0x0001e2000c101114 */
[----:B------:R-:W-:Y:S05]  /*14d60*/  @P3 BRA `(.L_x_257) ;  /* 0x0000000000043947 */ /* 0x000fea0003800000 */
[----:B------:R3:W5:Y:S02]  /*14d70*/  LDG.E.U8 R6, desc[UR20][R30.64+0xd8] ;  /* 0x0000d8141e067981 */ /* 0x000764000c1e1100 */
.L_x_257:
[----:B------:R-:W-:Y:S05]  /*14d80*/  BSYNC B1 ;  /* 0x0000000000017941 */ /* 0x000fea0003800000 */
.L_x_256:
        /* <DEDUP_REMOVED lines=13> */
.L_x_259:
[----:B------:R-:W-:Y:S05]  /*14e60*/  BSYNC B1 ;  /* 0x0000000000017941 */ /* 0x000fea0003800000 */
.L_x_258:
        /* <DEDUP_REMOVED lines=13> */
.L_x_261:
[----:B------:R-:W-:Y:S05]  /*14f40*/  BSYNC B1 ;  /* 0x0000000000017941 */ /* 0x000fea0003800000 */
.L_x_260:
        /* <DEDUP_REMOVED lines=13> */
.L_x_263:
[----:B------:R-:W-:Y:S05]  /*15020*/  BSYNC B1 ;  /* 0x0000000000017941 */ /* 0x000fea0003800000 */
.L_x_262:
        /* <DEDUP_REMOVED lines=13> */
.L_x_265:
[----:B------:R-:W-:Y:S05]  /*15100*/  BSYNC B1 ;  /* 0x0000000000017941 */ /* 0x000fea0003800000 */
.L_x_264:
        /* <DEDUP_REMOVED lines=13> */
.L_x_267:
[----:B------:R-:W-:Y:S05]  /*151e0*/  BSYNC B1 ;  /* 0x0000000000017941 */ /* 0x000fea0003800000 */
.L_x_266:
        /* <DEDUP_REMOVED lines=13> */
.L_x_269:
[----:B------:R-:W-:Y:S05]  /*152c0*/  BSYNC B1 ;  /* 0x0000000000017941 */ /* 0x000fea0003800000 */
.L_x_268:
        /* <DEDUP_REMOVED lines=13> */
.L_x_271:
[----:B------:R-:W-:Y:S05]  /*153a0*/  BSYNC B1 ;  /* 0x0000000000017941 */ /* 0x000fea0003800000 */
.L_x_270:
        /* <DEDUP_REMOVED lines=13> */
.L_x_273:
[----:B------:R-:W-:Y:S05]  /*15480*/  BSYNC B1 ;  /* 0x0000000000017941 */ /* 0x000fea0003800000 */
.L_x_272:
        /* <DEDUP_REMOVED lines=13> */
.L_x_275:
[----:B------:R-:W-:Y:S05]  /*15560*/  BSYNC B1 ;  /* 0x0000000000017941 */ /* 0x000fea0003800000 */
.L_x_274:
        /* <DEDUP_REMOVED lines=13> */
.L_x_277:
[----:B------:R-:W-:Y:S05]  /*15640*/  BSYNC B1 ;  /* 0x0000000000017941 */ /* 0x000fea0003800000 */
.L_x_276:
        /* <DEDUP_REMOVED lines=13> */
.L_x_279:
[----:B------:R-:W-:Y:S05]  /*15720*/  BSYNC B1 ;  /* 0x0000000000017941 */ /* 0x000fea0003800000 */
.L_x_278:
        /* <DEDUP_REMOVED lines=13> */
.L_x_281:
[----:B------:R-:W-:Y:S05]  /*15800*/  BSYNC B1 ;  /* 0x0000000000017941 */ /* 0x000fea0003800000 */
.L_x_280:
        /* <DEDUP_REMOVED lines=13> */
.L_x_283:
[----:B------:R-:W-:Y:S05]  /*158e0*/  BSYNC B1 ;  /* 0x0000000000017941 */ /* 0x000fea0003800000 */
.L_x_282:
        /* <DEDUP_REMOVED lines=13> */
.L_x_285:
[----:B------:R-:W-:Y:S05]  /*159c0*/  BSYNC B1 ;  /* 0x0000000000017941 */ /* 0x000fea0003800000 */
.L_x_284:
        /* <DEDUP_REMOVED lines=13> */
.L_x_287:
[----:B------:R-:W-:Y:S05]  /*15aa0*/  BSYNC B1 ;  /* 0x0000000000017941 */ /* 0x000fea0003800000 */
.L_x_286:
        /* <DEDUP_REMOVED lines=13> */
.L_x_289:
[----:B------:R-:W-:Y:S05]  /*15b80*/  BSYNC B1 ;  /* 0x0000000000017941 */ /* 0x000fea0003800000 */
.L_x_288:
        /* <DEDUP_REMOVED lines=13> */
.L_x_291:
[----:B------:R-:W-:Y:S05]  /*15c60*/  BSYNC B1 ;  /* 0x0000000000017941 */ /* 0x000fea0003800000 */
.L_x_290:
        /* <DEDUP_REMOVED lines=13> */
.L_x_293:
[----:B------:R-:W-:Y:S05]  /*15d40*/  BSYNC B1 ;  /* 0x0000000000017941 */ /* 0x000fea0003800000 */
.L_x_292:
[----:B0-----:R-:W2:Y:S01]  /*15d50*/  LDL.LU R3, [R1+0x250] ;  /* 0x0002500001037983 */ /* 0x001ea20000300800 */
[----:B-----5:R-:W-:Y:S01]  /*15d60*/  LOP3.LUT R6, R6, 0xff, RZ, 0xc0, !PT ;  /* 0x000000ff06067812 */ /* 0x020fe200078ec0ff */
[----:B------:R-:W-:Y:S01]  /*15d70*/  BSSY B1, `(.L_x_294) ;  /* 0x000000b000017945 */ /* 0x000fe20003800000 */
[----:B------:R-:W-:Y:S02]  /*15d80*/  ISETP.LT.OR P1, PT, R0, 0xfa, !P1 ;  /* 0x000000fa0000780c */ /* 0x000fe40004f21670 */
[----:B------:R-:W-:Y:S02]  /*15d90*/  F2FP.F16.E4M3.UNPACK_B R6, R6 ;  /* 0x00000006ff06723e */ /* 0x000fe400020006ff */
[----:B------:R-:W-:-:S03]  /*15da0*/  PRMT R2, RZ, 0x7610, R2 ;  /* 0x00007610ff027816 */ /* 0x000fc60000000002 */
[----:B------:R-:W-:-:S05]  /*15db0*/  HADD2.F32 R6, -RZ, R6.H0_H0 ;  /* 0x20000006ff067230 */ /* 0x000fca0000004100 */
[----:B------:R-:W-:-:S04]  /*15dc0*/  FMUL R6, R6, UR23 ;  /* 0x0000001706067c20 */ /* 0x000fc80008400000 */
[----:B--2---:R-:W-:-:S05]  /*15dd0*/  FFMA R6, R3, UR22, R6 ;  /* 0x0000001603067c23 */ /* 0x004fca0008000006 */
[----:B------:R-:W-:-:S05]  /*15de0*/  F2FP.SATFINITE.E4M3.F32.PACK_AB_MERGE_C R3, RZ, R6, RZ ;  /* 0x00000006ff03723e */ /* 0x000fca00048070ff */
[----:B------:R0:W-:Y:S01]  /*15df0*/  @!P2 STG.E.U8 desc[UR20][R24.64+0xf8], R3 ;  /* 0x0000f8031800a986 */ /* 0x0001e2000c101114 */
[----:B------:R-:W-:Y:S05]  /*15e00*/  @P1 BRA `(.L_x_295) ;  /* 0x0000000000041947 */ /* 0x000fea0003800000 */
[----:B------:R2:W5:Y:S02]  /*15e10*/  LDG.E.U8 R2, desc[UR20][R4.64+0xf9] ;  /* 0x0000f91404027981 */ /* 0x000564000c1e1100 */
.L_x_295:
[----:B------:R-:W-:Y:S05]  /*15e20*/  BSYNC B1 ;  /* 0x0000000000017941 */ /* 0x000fea0003800000 */
.L_x_294:
[----:B------:R-:W2:Y:S01]  /*15e30*/  LDL.LU R7, [R1+0x254] ;  /* 0x0002540001077983 */ /* 0x000ea20000300800 */
[----:B-----5:R-:W-:Y:S01]  /*15e40*/  LOP3.LUT R2, R2, 0xff, RZ, 0xc0, !PT ;  /* 0x000000ff02027812 */ /* 0x020fe200078ec0ff */
[----:B------:R-:W-:Y:S01]  /*15e50*/  BSSY B1, `(.L_x_296) ;  /* 0x0000013000017945 */ /* 0x000fe20003800000 */
[----:B--234-:R-:W-:Y:S02]  /*15e60*/  IADD3 R5, P0, R33, 0x80, RZ ;  /* 0x0000008021057810 */ /* 0x01cfe40007f1e0ff */
[----:B------:R-:W-:-:S03]  /*15e70*/  F2FP.F16.E4M3.UNPACK_B R2, R2 ;  /* 0x00000002ff02723e */ /* 0x000fc600020006ff */
[----:B0-----:R-:W-:Y:S01]  /*15e80*/  IMAD.X R3, RZ, RZ, R35, P0 ;  /* 0x000000ffff037224 */ /* 0x001fe200000e0623 */
[----:B------:R-:W-:Y:S01]  /*15e90*/  ISETP.GE.AND P0, PT, R32, 0x81, PT ;  /* 0x000000812000780c */ /* 0x000fe20003f06270 */
[----:B------:R-:W-:Y:S02]  /*15ea0*/  HADD2.F32 R2, -RZ, R2.H0_H0 ;  /* 0x20000002ff027230 */ /* 0x000fe40000004100 */
[----:B------:R-:W-:Y:S01]  /*15eb0*/  IMAD R6, R3, UR6, RZ ;  /* 0x0000000603067c24 */ /* 0x000fe2000f8e02ff */
[----:B------:R-:W-:Y:S02]  /*15ec0*/  ISETP.LT.OR P3, PT, R0, 0x1, !P0 ;  /* 0x000000010000780c */ /* 0x000fe40004761670 */
[----:B------:R-:W-:Y:S01]  /*15ed0*/  FMUL R4, R2, UR23 ;  /* 0x0000001702047c20 */ /* 0x000fe20008400000 */
[----:B------:R-:W-:-:S04]  /*15ee0*/  IMAD.WIDE.U32 R2, R5, UR6, R36 ;  /* 0x0000000605027c25 */ /* 0x000fc8000f8e0024 */
[----:B------:R-:W-:Y:S01]  /*15ef0*/  IMAD R5, R5, UR7, R6 ;  /* 0x0000000705057c24 */ /* 0x000fe2000f8e0206 */
[----:B------:R-:W-:-:S04]  /*15f00*/  IADD3 R2, P2, R2, UR10, RZ ;  /* 0x0000000a02027c10 */ /* 0x000fc8000ff5e0ff */
[----:B------:R-:W-:Y:S01]  /*15f10*/  IADD3.X R3, R3, UR11, R5, P2, !PT ;  /* 0x0000000b03037c10 */ /* 0x000fe200097fe405 */
[----:B------:R-:W-:-:S05]  /*15f20*/  FFMA R4, R7, UR22, R4 ;  /* 0x0000001607047c23 */ /* 0x000fca0008000004 */
[----:B------:R-:W-:Y:S02]  /*15f30*/  F2FP.SATFINITE.E4M3.F32.PACK_AB_MERGE_C R7, RZ, R4, RZ ;  /* 0x00000004ff07723e */ /* 0x000fe400048070ff */
[----:B------:R-:W-:-:S03]  /*15f40*/  PRMT R4, RZ, 0x7610, R4 ;  /* 0x00007610ff047816 */ /* 0x000fc60000000004 */
[----:B------:R0:W-:Y:S01]  /*15f50*/  @!P1 STG.E.U8 desc[UR20][R24.64+0xf9], R7 ;  /* 0x0000f90718009986 */ /* 0x0001e2000c101114 */
[----:B------:R-:W-:Y:S05]  /*15f60*/  @P3 BRA `(.L_x_297) ;  /* 0x0000000000043947 */ /* 0x000fea0003800000 */
[----:B------:R2:W5:Y:S02]  /*15f70*/  LDG.E.U8 R4, desc[UR20][R2.64] ;  /* 0x0000001402047981 */ /* 0x000564000c1e1100 */
.L_x_297:
[----:B------:R-:W-:Y:S05]  /*15f80*/  BSYNC B1 ;  /* 0x0000000000017941 */ /* 0x000fea0003800000 */
.L_x_296:
[----:B------:R-:W3:Y:S01]  /*15f90*/  LDL.LU R5, [R1+0x258] ;  /* 0x0002580001057983 */ /* 0x000ee20000300800 */
        /* <DEDUP_REMOVED lines=12> */
.L_x_299:
[----:B------:R-:W-:Y:S05]  /*16060*/  BSYNC B1 ;  /* 0x0000000000017941 */ /* 0x000fea0003800000 */
.L_x_298:
[----:B---3--:R-:W3:Y:S01]  /*16070*/  LDL.LU R5, [R1+0x25c] ;  /* 0x00025c0001057983 */ /* 0x008ee20000300800 */
[----:B-----5:R-:W-:Y:S01]  /*16080*/  LOP3.LUT R4, R4, 0xff, RZ, 0xc0, !PT ;  /* 0x000000ff04047812 */ /* 0x020fe200078ec0ff */
[----:B------:R-:W-:Y:S01]  /*16090*/  BSSY B1, `(.L_x_300) ;  /* 0x0000013000017945 */ /* 0x000fe20003800000 */
[----:B------:R-:W-:Y:S02]  /*160a0*/  IADD3 R33, P1, R33, 0x88, RZ ;  /* 0x0000008821217810 */ /* 0x000fe40007f3e0ff */
[----:B------:R-:W-:Y:S02]  /*160b0*/  F2FP.F16.E4M3.UNPACK_B R4, R4 ;  /* 0x00000004ff04723e */ /* 0x000fe400020006ff */
[----:B------:R-:W-:Y:S01]  /*160c0*/  PRMT R6, RZ, 0x7610, R6 ;  /* 0x00007610ff067816 */ /* 0x000fe20000000006 */
[----:B------:R-:W-:Y:S01]  /*160d0*/  IMAD.X R34, RZ, RZ, R35, P1 ;  /* 0x000000ffff227224 */ /* 0x000fe200008e0623 */
[----:B------:R-:W-:Y:S01]  /*160e0*/  ISETP.GE.AND P1, PT, R32, 0x89, PT ;  /* 0x000000892000780c */ /* 0x000fe20003f26270 */
[----:B------:R-:W-:-:S02]  /*160f0*/  HADD2.F32 R4, -RZ, R4.H0_H0 ;  /* 0x20000004ff047230 */ /* 0x000fc40000004100 */
[----:B------:R-:W-:Y:S01]  /*16100*/  IMAD R34, R34, UR6, RZ ;  /* 0x0000000622227c24 */ /* 0x000fe2000f8e02ff */
[----:B------:R-:W-:Y:S01]  /*16110*/  ISETP.LT.OR P5, PT, R0, 0x1, !P1 ;  /* 0x000000010000780c */ /* 0x000fe20004fa1670 */
[----:B------:R-:W-:-:S04]  /*16120*/  IMAD.WIDE.U32 R36, R33, UR6, R36 ;  /* 0x0000000621247c25 */ /* 0x000fc8000f8e0024 */
[----:B------:R-:W-:Y:S01]  /*16130*/  FMUL R4, R4, UR23 ;  /* 0x0000001704047c20 */ /* 0x000fe20008400000 */
[----:B------:R-:W-:-:S03]  /*16140*/  IMAD R33, R33, UR7, R34 ;  /* 0x0000000721217c24 */ /* 0x000fc6000f8e0222 */
[----:B---3--:R-:W-:Y:S01]  /*16150*/  FFMA R5, R5, UR22, R4 ;  /* 0x0000001605057c23 */ /* 0x008fe20008000004 */
[----:B------:R-:W-:-:S04]  /*16160*/  IADD3 R4, P3, R36, UR10, RZ ;  /* 0x0000000a24047c10 */ /* 0x000fc8000ff7e0ff */
[----:B0-----:R-:W-:Y:S02]  /*16170*/  F2FP.SATFINITE.E4M3.F32.PACK_AB_MERGE_C R7, RZ, R5, RZ ;  /* 0x00000005ff07723e */ /* 0x001fe400048070ff */
[----:B------:R-:W-:-:S03]  /*16180*/  IADD3.X R5, R37, UR11, R33, P3, !PT ;  /* 0x0000000b25057c10 */ /* 0x000fc60009ffe421 */
[----:B------:R0:W-:Y:S01]  /*16190*/  @!P2 STG.E.U8 desc[UR20][R28.64+0x1], R7 ;  /* 0x000001071c00a986 */ /* 0x0001e2000c101114 */
[----:B------:R-:W-:Y:S05]  /*161a0*/  @P5 BRA `(.L_x_301) ;  /* 0x0000000000045947 */ /* 0x000fea0003800000 */
[----:B------:R3:W5:Y:S02]  /*161b0*/  LDG.E.U8 R6, desc[UR20][R4.64] ;  /* 0x0000001404067981 */ /* 0x000764000c1e1100 */
.L_x_301:
[----:B------:R-:W-:Y:S05]  /*161c0*/  BSYNC B1 ;  /* 0x0000000000017941 */ /* 0x000fea0003800000 */
.L_x_300:
        /* <DEDUP_REMOVED lines=13> */
.L_x_303:
[----:B------:R-:W-:Y:S05]  /*162a0*/  BSYNC B1 ;  /* 0x0000000000017941 */ /* 0x000fea0003800000 */
.L_x_302:
        /* <DEDUP_REMOVED lines=13> */
.L_x_305:
[----:B------:R-:W-:Y:S05]  /*16380*/  BSYNC B1 ;  /* 0x0000000000017941 */ /* 0x000fea0003800000 */
.L_x_304:
        /* <DEDUP_REMOVED lines=13> */
.L_x_307:
[----:B------:R-:W-:Y:S05]  /*16460*/  BSYNC B1 ;  /* 0x0000000000017941 */ /* 0x000fea0003800000 */
.L_x_306:
        /* <DEDUP_REMOVED lines=13> */
.L_x_309:
[----:B------:R-:W-:Y:S05]  /*16540*/  BSYNC B1 ;  /* 0x0000000000017941 */ /* 0x000fea0003800000 */
.L_x_308:
        /* <DEDUP_REMOVED lines=13> */
.L_x_311:
[----:B------:R-:W-:Y:S05]  /*16620*/  BSYNC B1 ;  /* 0x0000000000017941 */ /* 0x000fea0003800000 */
.L_x_310:
        /* <DEDUP_REMOVED lines=13> */
.L_x_313:
[----:B------:R-:W-:Y:S05]  /*16700*/  BSYNC B1 ;  /* 0x0000000000017941 */ /* 0x000fea0003800000 */
.L_x_312:
        /* <DEDUP_REMOVED lines=13> */
.L_x_315:
[----:B------:R-:W-:Y:S05]  /*167e0*/  BSYNC B1 ;  /* 0x0000000000017941 */ /* 0x000fea0003800000 */
.L_x_314:
        /* <DEDUP_REMOVED lines=13> */
.L_x_317:
[----:B------:R-:W-:Y:S05]  /*168c0*/  BSYNC B1 ;  /* 0x0000000000017941 */ /* 0x000fea0003800000 */
.L_x_316:
        /* <DEDUP_REMOVED lines=13> */
.L_x_319:
[----:B------:R-:W-:Y:S05]  /*169a0*/  BSYNC B1 ;  /* 0x0000000000017941 */ /* 0x000fea0003800000 */
.L_x_318:
        /* <DEDUP_REMOVED lines=13> */
.L_x_321:
[----:B------:R-:W-:Y:S05]  /*16a80*/  BSYNC B1 ;  /* 0x0000000000017941 */ /* 0x000fea0003800000 */
.L_x_320:
        /* <DEDUP_REMOVED lines=13> */
.L_x_323:
[----:B------:R-:W-:Y:S05]  /*16b60*/  BSYNC B1 ;  /* 0x0000000000017941 */ /* 0x000fea0003800000 */
.L_x_322:
        /* <DEDUP_REMOVED lines=13> */
.L_x_325:
[----:B------:R-:W-:Y:S05]  /*16c40*/  BSYNC B1 ;  /* 0x0000000000017941 */ /* 0x000fea0003800000 */
.L_x_324:
        /* <DEDUP_REMOVED lines=13> */
.L_x_327:
[----:B------:R-:W-:Y:S05]  /*16d20*/  BSYNC B1 ;  /* 0x0000000000017941 */ /* 0x000fea0003800000 */
.L_x_326:
        /* <DEDUP_REMOVED lines=13> */
.L_x_329:
[----:B------:R-:W-:Y:S05]  /*16e00*/  BSYNC B1 ;  /* 0x0000000000017941 */ /* 0x000fea0003800000 */
.L_x_328:
        /* <DEDUP_REMOVED lines=13> */
.L_x_331:
[----:B------:R-:W-:Y:S05]  /*16ee0*/  BSYNC B1 ;  /* 0x0000000000017941 */ /* 0x000fea0003800000 */
.L_x_330:
        /* <DEDUP_REMOVED lines=13> */
.L_x_333:
[----:B------:R-:W-:Y:S05]  /*16fc0*/  BSYNC B1 ;  /* 0x0000000000017941 */ /* 0x000fea0003800000 */
.L_x_332:
        /* <DEDUP_REMOVED lines=13> */
.L_x_335:
[----:B------:R-:W-:Y:S05]  /*170a0*/  BSYNC B1 ;  /* 0x0000000000017941 */ /* 0x000fea0003800000 */
.L_x_334:
        /* <DEDUP_REMOVED lines=13> */
.L_x_337:
[----:B------:R-:W-:Y:S05]  /*17180*/  BSYNC B1 ;  /* 0x0000000000017941 */ /* 0x000fea0003800000 */
.L_x_336:
        /* <DEDUP_REMOVED lines=13> */
.L_x_339:
[----:B------:R-:W-:Y:S05]  /*17260*/  BSYNC B1 ;  /* 0x0000000000017941 */ /* 0x000fea0003800000 */
.L_x_338:
        /* <DEDUP_REMOVED lines=13> */
.L_x_341:
[----:B------:R-:W-:Y:S05]  /*17340*/  BSYNC B1 ;  /* 0x0000000000017941 */ /* 0x000fea0003800000 */
.L_x_340:
        /* <DEDUP_REMOVED lines=13> */
.L_x_343:
[----:B------:R-:W-:Y:S05]  /*17420*/  BSYNC B1 ;  /* 0x0000000000017941 */ /* 0x000fea0003800000 */
.L_x_342:
        /* <DEDUP_REMOVED lines=13> */
.L_x_345:
[----:B------:R-:W-:Y:S05]  /*17500*/  BSYNC B1 ;  /* 0x0000000000017941 */ /* 0x000fea0003800000 */
.L_x_344:
        /* <DEDUP_REMOVED lines=13> */
.L_x_347:
[----:B------:R-:W-:Y:S05]  /*175e0*/  BSYNC B1 ;  /* 0x0000000000017941 */ /* 0x000fea0003800000 */
.L_x_346:
        /* <DEDUP_REMOVED lines=13> */
.L_x_349:
[----:B------:R-:W-:Y:S05]  /*176c0*/  BSYNC B1 ;  /* 0x0000000000017941 */ /* 0x000fea0003800000 */
.L_x_348:
        /* <DEDUP_REMOVED lines=13> */
.L_x_351:
[----:B------:R-:W-:Y:S05]  /*177a0*/  BSYNC B1 ;  /* 0x0000000000017941 */ /* 0x000fea0003800000 */
.L_x_350:
        /* <DEDUP_REMOVED lines=13> */
.L_x_353:
[----:B------:R-:W-:Y:S05]  /*17880*/  BSYNC B1 ;  /* 0x0000000000017941 */ /* 0x000fea0003800000 */
.L_x_352:
        /* <DEDUP_REMOVED lines=13> */
.L_x_355:
[----:B------:R-:W-:Y:S05]  /*17960*/  BSYNC B1 ;  /* 0x0000000000017941 */ /* 0x000fea0003800000 */
.L_x_354:
        /* <DEDUP_REMOVED lines=13> */
.L_x_357:
[----:B------:R-:W-:Y:S05]  /*17a40*/  BSYNC B1 ;  /* 0x0000000000017941 */ /* 0x000fea0003800000 */
.L_x_356:
        /* <DEDUP_REMOVED lines=13> */
.L_x_359:
[----:B------:R-:W-:Y:S05]  /*17b20*/  BSYNC B1 ;  /* 0x0000000000017941 */ /* 0x000fea0003800000 */
.L_x_358:
        /* <DEDUP_REMOVED lines=13> */
.L_x_361:
[----:B------:R-:W-:Y:S05]  /*17c00*/  BSYNC B1 ;  /* 0x0000000000017941 */ /* 0x000fea0003800000 */
.L_x_360:
        /* <DEDUP_REMOVED lines=13> */
.L_x_363:
[----:B------:R-:W-:Y:S05]  /*17ce0*/  BSYNC B1 ;  /* 0x0000000000017941 */ /* 0x000fea0003800000 */
.L_x_362:
        /* <DEDUP_REMOVED lines=13> */
.L_x_365:
[----:B------:R-:W-:Y:S05]  /*17dc0*/  BSYNC B1 ;  /* 0x0000000000017941 */ /* 0x000fea0003800000 */
.L_x_364:
        /* <DEDUP_REMOVED lines=13> */
.L_x_367:
[----:B------:R-:W-:Y:S05]  /*17ea0*/  BSYNC B1 ;  /* 0x0000000000017941 */ /* 0x000fea0003800000 */
.L_x_366:
        /* <DEDUP_REMOVED lines=13> */
.L_x_369:
[----:B------:R-:W-:Y:S05]  /*17f80*/  BSYNC B1 ;  /* 0x0000000000017941 */ /* 0x000fea0003800000 */
.L_x_368:
        /* <DEDUP_REMOVED lines=13> */
.L_x_371:
[----:B------:R-:W-:Y:S05]  /*18060*/  BSYNC B1 ;  /* 0x0000000000017941 */ /* 0x000fea0003800000 */
.L_x_370:
        /* <DEDUP_REMOVED lines=13> */
.L_x_373:
[----:B------:R-:W-:Y:S05]  /*18140*/  BSYNC B1 ;  /* 0x0000000000017941 */ /* 0x000fea0003800000 */
.L_x_372:
        /* <DEDUP_REMOVED lines=13> */
.L_x_375:
[----:B------:R-:W-:Y:S05]  /*18220*/  BSYNC B1 ;  /* 0x0000000000017941 */ /* 0x000fea0003800000 */
.L_x_374:
        /* <DEDUP_REMOVED lines=13> */
.L_x_377:
[----:B------:R-:W-:Y:S05]  /*18300*/  BSYNC B1 ;  /* 0x0000000000017941 */ /* 0x000fea0003800000 */
.L_x_376:
        /* <DEDUP_REMOVED lines=13> */
.L_x_379:
[----:B------:R-:W-:Y:S05]  /*183e0*/  BSYNC B1 ;  /* 0x0000000000017941 */ /* 0x000fea0003800000 */
.L_x_378:
        /* <DEDUP_REMOVED lines=13> */
.L_x_381:
[----:B------:R-:W-:Y:S05]  /*184c0*/  BSYNC B1 ;  /* 0x0000000000017941 */ /* 0x000fea0003800000 */
.L_x_380:
        /* <DEDUP_REMOVED lines=13> */
.L_x_383:
[----:B------:R-:W-:Y:S05]  /*185a0*/  BSYNC B1 ;  /* 0x0000000000017941 */ /* 0x000fea0003800000 */
.L_x_382:
        /* <DEDUP_REMOVED lines=13> */
.L_x_385:
[----:B------:R-:W-:Y:S05]  /*18680*/  BSYNC B1 ;  /* 0x0000000000017941 */ /* 0x000fea0003800000 */
.L_x_384:
        /* <DEDUP_REMOVED lines=13> */
.L_x_387:
[----:B------:R-:W-:Y:S05]  /*18760*/  BSYNC B1 ;  /* 0x0000000000017941 */ /* 0x000fea0003800000 */
.L_x_386:
        /* <DEDUP_REMOVED lines=13> */
.L_x_389:
[----:B------:R-:W-:Y:S05]  /*18840*/  BSYNC B1 ;  /* 0x0000000000017941 */ /* 0x000fea0003800000 */
.L_x_388:
        /* <DEDUP_REMOVED lines=13> */
.L_x_391:
[----:B------:R-:W-:Y:S05]  /*18920*/  BSYNC B1 ;  /* 0x0000000000017941 */ /* 0x000fea0003800000 */
.L_x_390:
        /* <DEDUP_REMOVED lines=13> */
.L_x_393:
[----:B------:R-:W-:Y:S05]  /*18a00*/  BSYNC B1 ;  /* 0x0000000000017941 */ /* 0x000fea0003800000 */
.L_x_392:
        /* <DEDUP_REMOVED lines=13> */
.L_x_395:
[----:B------:R-:W-:Y:S05]  /*18ae0*/  BSYNC B1 ;  /* 0x0000000000017941 */ /* 0x000fea0003800000 */
.L_x_394:
        /* <DEDUP_REMOVED lines=13> */
.L_x_397:
[----:B------:R-:W-:Y:S05]  /*18bc0*/  BSYNC B1 ;  /* 0x0000000000017941 */ /* 0x000fea0003800000 */
.L_x_396:
        /* <DEDUP_REMOVED lines=13> */
.L_x_399:
[----:B------:R-:W-:Y:S05]  /*18ca0*/  BSYNC B1 ;  /* 0x0000000000017941 */ /* 0x000fea0003800000 */
.L_x_398:
        /* <DEDUP_REMOVED lines=13> */
.L_x_401:
[----:B------:R-:W-:Y:S05]  /*18d80*/  BSYNC B1 ;  /* 0x0000000000017941 */ /* 0x000fea0003800000 */
.L_x_400:
        /* <DEDUP_REMOVED lines=13> */
.L_x_403:
[----:B------:R-:W-:Y:S05]  /*18e60*/  BSYNC B1 ;  /* 0x0000000000017941 */ /* 0x000fea0003800000 */
.L_x_402:
        /* <DEDUP_REMOVED lines=13> */
.L_x_405:
[----:B------:R-:W-:Y:S05]  /*18f40*/  BSYNC B1 ;  /* 0x0000000000017941 */ /* 0x000fea0003800000 */
.L_x_404:
        /* <DEDUP_REMOVED lines=13> */
.L_x_407:
[----:B------:R-:W-:Y:S05]  /*19020*/  BSYNC B1 ;  /* 0x0000000000017941 */ /* 0x000fea0003800000 */
.L_x_406:
        /* <DEDUP_REMOVED lines=13> */
.L_x_409:
[----:B------:R-:W-:Y:S05]  /*19100*/  BSYNC B1 ;  /* 0x0000000000017941 */ /* 0x000fea0003800000 */
.L_x_408:
        /* <DEDUP_REMOVED lines=13> */
.L_x_411:
[----:B------:R-:W-:Y:S05]  /*191e0*/  BSYNC B1 ;  /* 0x0000000000017941 */ /* 0x000fea0003800000 */
.L_x_410:
        /* <DEDUP_REMOVED lines=13> */
.L_x_413:
[----:B------:R-:W-:Y:S05]  /*192c0*/  BSYNC B1 ;  /* 0x0000000000017941 */ /* 0x000fea0003800000 */
.L_x_412:
        /* <DEDUP_REMOVED lines=13> */
.L_x_415:
[----:B------:R-:W-:Y:S05]  /*193a0*/  BSYNC B1 ;  /* 0x0000000000017941 */ /* 0x000fea0003800000 */
.L_x_414:
        /* <DEDUP_REMOVED lines=13> */
.L_x_417:
[----:B------:R-:W-:Y:S05]  /*19480*/  BSYNC B1 ;  /* 0x0000000000017941 */ /* 0x000fea0003800000 */
.L_x_416:
        /* <DEDUP_REMOVED lines=13> */
.L_x_419:
[----:B------:R-:W-:Y:S05]  /*19560*/  BSYNC B1 ;  /* 0x0000000000017941 */ /* 0x000fea0003800000 */
.L_x_418:
        /* <DEDUP_REMOVED lines=13> */
.L_x_421:
[----:B------:R-:W-:Y:S05]  /*19640*/  BSYNC B1 ;  /* 0x0000000000017941 */ /* 0x000fea0003800000 */
.L_x_420:
        /* <DEDUP_REMOVED lines=13> */
.L_x_423:
[----:B------:R-:W-:Y:S05]  /*19720*/  BSYNC B1 ;  /* 0x0000000000017941 */ /* 0x000fea0003800000 */
.L_x_422:
        /* <DEDUP_REMOVED lines=13> */
.L_x_425:
[----:B------:R-:W-:Y:S05]  /*19800*/  BSYNC B1 ;  /* 0x0000000000017941 */ /* 0x000fea0003800000 */
.L_x_424:
        /* <DEDUP_REMOVED lines=13> */
.L_x_427:
[----:B------:R-:W-:Y:S05]  /*198e0*/  BSYNC B1 ;  /* 0x0000000000017941 */ /* 0x000fea0003800000 */
.L_x_426:
        /* <DEDUP_REMOVED lines=13> */
.L_x_429:
[----:B------:R-:W-:Y:S05]  /*199c0*/  BSYNC B1 ;  /* 0x0000000000017941 */ /* 0x000fea0003800000 */
.L_x_428:
        /* <DEDUP_REMOVED lines=13> */
.L_x_431:
[----:B------:R-:W-:Y:S05]  /*19aa0*/  BSYNC B1 ;  /* 0x0000000000017941 */ /* 0x000fea0003800000 */
.L_x_430:
        /* <DEDUP_REMOVED lines=13> */
.L_x_433:
[----:B------:R-:W-:Y:S05]  /*19b80*/  BSYNC B1 ;  /* 0x0000000000017941 */ /* 0x000fea0003800000 */
.L_x_432:
        /* <DEDUP_REMOVED lines=13> */
.L_x_435:
[----:B------:R-:W-:Y:S05]  /*19c60*/  BSYNC B1 ;  /* 0x0000000000017941 */ /* 0x000fea0003800000 */
.L_x_434:
        /* <DEDUP_REMOVED lines=13> */
.L_x_437:
[----:B------:R-:W-:Y:S05]  /*19d40*/  BSYNC B1 ;  /* 0x0000000000017941 */ /* 0x000fea0003800000 */
.L_x_436:
        /* <DEDUP_REMOVED lines=13> */
.L_x_439:
[----:B------:R-:W-:Y:S05]  /*19e20*/  BSYNC B1 ;  /* 0x0000000000017941 */ /* 0x000fea0003800000 */
.L_x_438:
        /* <DEDUP_REMOVED lines=13> */
.L_x_441:
[----:B------:R-:W-:Y:S05]  /*19f00*/  BSYNC B1 ;  /* 0x0000000000017941 */ /* 0x000fea0003800000 */
.L_x_440:
        /* <DEDUP_REMOVED lines=13> */
.L_x_443:
[----:B------:R-:W-:Y:S05]  /*19fe0*/  BSYNC B1 ;  /* 0x0000000000017941 */ /* 0x000fea0003800000 */
.L_x_442:
        /* <DEDUP_REMOVED lines=13> */
.L_x_445:
[----:B------:R-:W-:Y:S05]  /*1a0c0*/  BSYNC B1 ;  /* 0x0000000000017941 */ /* 0x000fea0003800000 */
.L_x_444:
        /* <DEDUP_REMOVED lines=13> */
.L_x_447:
[----:B------:R-:W-:Y:S05]  /*1a1a0*/  BSYNC B1 ;  /* 0x0000000000017941 */ /* 0x000fea0003800000 */
.L_x_446:
        /* <DEDUP_REMOVED lines=13> */
.L_x_449:
[----:B------:R-:W-:Y:S05]  /*1a280*/  BSYNC B1 ;  /* 0x0000000000017941 */ /* 0x000fea0003800000 */
.L_x_448:
        /* <DEDUP_REMOVED lines=13> */
.L_x_451:
[----:B------:R-:W-:Y:S05]  /*1a360*/  BSYNC B1 ;  /* 0x0000000000017941 */ /* 0x000fea0003800000 */
.L_x_450:
        /* <DEDUP_REMOVED lines=13> */
.L_x_453:
[----:B------:R-:W-:Y:S05]  /*1a440*/  BSYNC B1 ;  /* 0x0000000000017941 */ /* 0x000fea0003800000 */
.L_x_452:
        /* <DEDUP_REMOVED lines=13> */
.L_x_455:
[----:B------:R-:W-:Y:S05]  /*1a520*/  BSYNC B1 ;  /* 0x0000000000017941 */ /* 0x000fea0003800000 */
.L_x_454:
        /* <DEDUP_REMOVED lines=13> */
.L_x_457:
[----:B------:R-:W-:Y:S05]  /*1a600*/  BSYNC B1 ;  /* 0x0000000000017941 */ /* 0x000fea0003800000 */
.L_x_456:
        /* <DEDUP_REMOVED lines=13> */
.L_x_459:
[----:B------:R-:W-:Y:S05]  /*1a6e0*/  BSYNC B1 ;  /* 0x0000000000017941 */ /* 0x000fea0003800000 */
.L_x_458:
        /* <DEDUP_REMOVED lines=13> */
.L_x_461:
[----:B------:R-:W-:Y:S05]  /*1a7c0*/  BSYNC B1 ;  /* 0x0000000000017941 */ /* 0x000fea0003800000 */
.L_x_460:
        /* <DEDUP_REMOVED lines=13> */
.L_x_463:
[----:B------:R-:W-:Y:S05]  /*1a8a0*/  BSYNC B1 ;  /* 0x0000000000017941 */ /* 0x000fea0003800000 */
.L_x_462:
        /* <DEDUP_REMOVED lines=13> */
.L_x_465:
[----:B------:R-:W-:Y:S05]  /*1a980*/  BSYNC B1 ;  /* 0x0000000000017941 */ /* 0x000fea0003800000 */
.L_x_464:
        /* <DEDUP_REMOVED lines=13> */
.L_x_467:
[----:B------:R-:W-:Y:S05]  /*1aa60*/  BSYNC B1 ;  /* 0x0000000000017941 */ /* 0x000fea0003800000 */
.L_x_466:
        /* <DEDUP_REMOVED lines=13> */
.L_x_469:
[----:B------:R-:W-:Y:S05]  /*1ab40*/  BSYNC B1 ;  /* 0x0000000000017941 */ /* 0x000fea0003800000 */
.L_x_468:
        /* <DEDUP_REMOVED lines=13> */
.L_x_471:
[----:B------:R-:W-:Y:S05]  /*1ac20*/  BSYNC B1 ;  /* 0x0000000000017941 */ /* 0x000fea0003800000 */
.L_x_470:
        /* <DEDUP_REMOVED lines=13> */
.L_x_473:
[----:B------:R-:W-:Y:S05]  /*1ad00*/  BSYNC B1 ;  /* 0x0000000000017941 */ /* 0x000fea0003800000 */
.L_x_472:
        /* <DEDUP_REMOVED lines=13> */
.L_x_475:
[----:B------:R-:W-:Y:S05]  /*1ade0*/  BSYNC B1 ;  /* 0x0000000000017941 */ /* 0x000fea0003800000 */
.L_x_474:
        /* <DEDUP_REMOVED lines=13> */
.L_x_477:
[----:B------:R-:W-:Y:S05]  /*1aec0*/  BSYNC B1 ;  /* 0x0000000000017941 */ /* 0x000fea0003800000 */
.L_x_476:
        /* <DEDUP_REMOVED lines=13> */
.L_x_479:
[----:B------:R-:W-:Y:S05]  /*1afa0*/  BSYNC B1 ;  /* 0x0000000000017941 */ /* 0x000fea0003800000 */
.L_x_478:
        /* <DEDUP_REMOVED lines=13> */
.L_x_481:
[----:B------:R-:W-:Y:S05]  /*1b080*/  BSYNC B1 ;  /* 0x0000000000017941 */ /* 0x000fea0003800000 */
.L_x_480:
        /* <DEDUP_REMOVED lines=13> */
.L_x_483:
[----:B------:R-:W-:Y:S05]  /*1b160*/  BSYNC B1 ;  /* 0x0000000000017941 */ /* 0x000fea0003800000 */
.L_x_482:
        /* <DEDUP_REMOVED lines=13> */
.L_x_485:
[----:B------:R-:W-:Y:S05]  /*1b240*/  BSYNC B1 ;  /* 0x0000000000017941 */ /* 0x000fea0003800000 */
.L_x_484:
        /* <DEDUP_REMOVED lines=13> */
.L_x_487:
[----:B------:R-:W-:Y:S05]  /*1b320*/  BSYNC B1 ;  /* 0x0000000000017941 */ /* 0x000fea0003800000 */
.L_x_486:
        /* <DEDUP_REMOVED lines=13> */
.L_x_489:
[----:B------:R-:W-:Y:S05]  /*1b400*/  BSYNC B1 ;  /* 0x0000000000017941 */ /* 0x000fea0003800000 */
.L_x_488:
        /* <DEDUP_REMOVED lines=13> */
.L_x_491:
[----:B------:R-:W-:Y:S05]  /*1b4e0*/  BSYNC B1 ;  /* 0x0000000000017941 */ /* 0x000fea0003800000 */
.L_x_490:
        /* <DEDUP_REMOVED lines=13> */
.L_x_493:
[----:B------:R-:W-:Y:S05]  /*1b5c0*/  BSYNC B1 ;  /* 0x0000000000017941 */ /* 0x000fea0003800000 */
.L_x_492:
        /* <DEDUP_REMOVED lines=13> */
.L_x_495:
[----:B------:R-:W-:Y:S05]  /*1b6a0*/  BSYNC B1 ;  /* 0x0000000000017941 */ /* 0x000fea0003800000 */
.L_x_494:
        /* <DEDUP_REMOVED lines=13> */
.L_x_497:
[----:B------:R-:W-:Y:S05]  /*1b780*/  BSYNC B1 ;  /* 0x0000000000017941 */ /* 0x000fea0003800000 */
.L_x_496:
        /* <DEDUP_REMOVED lines=13> */
.L_x_499:
[----:B------:R-:W-:Y:S05]  /*1b860*/  BSYNC B1 ;  /* 0x0000000000017941 */ /* 0x000fea0003800000 */
.L_x_498:
        /* <DEDUP_REMOVED lines=13> */
.L_x_501:
[----:B------:R-:W-:Y:S05]  /*1b940*/  BSYNC B1 ;  /* 0x0000000000017941 */ /* 0x000fea0003800000 */
.L_x_500:
        /* <DEDUP_REMOVED lines=13> */
.L_x_503:
[----:B------:R-:W-:Y:S05]  /*1ba20*/  BSYNC B1 ;  /* 0x0000000000017941 */ /* 0x000fea0003800000 */
.L_x_502:
        /* <DEDUP_REMOVED lines=13> */
.L_x_505:
[----:B------:R-:W-:Y:S05]  /*1bb00*/  BSYNC B1 ;  /* 0x0000000000017941 */ /* 0x000fea0003800000 */
.L_x_504:
        /* <DEDUP_REMOVED lines=13> */
.L_x_507:
[----:B------:R-:W-:Y:S05]  /*1bbe0*/  BSYNC B1 ;  /* 0x0000000000017941 */ /* 0x000fea0003800000 */
.L_x_506:
        /* <DEDUP_REMOVED lines=13> */
.L_x_509:
[----:B------:R-:W-:Y:S05]  /*1bcc0*/  BSYNC B1 ;  /* 0x0000000000017941 */ /* 0x000fea0003800000 */
.L_x_508:
        /* <DEDUP_REMOVED lines=13> */
.L_x_511:
[----:B------:R-:W-:Y:S05]  /*1bda0*/  BSYNC B1 ;  /* 0x0000000000017941 */ /* 0x000fea0003800000 */
.L_x_510:
        /* <DEDUP_REMOVED lines=13> */
.L_x_513:
[----:B------:R-:W-:Y:S05]  /*1be80*/  BSYNC B1 ;  /* 0x0000000000017941 */ /* 0x000fea0003800000 */
.L_x_512:
        /* <DEDUP_REMOVED lines=13> */
.L_x_515:
[----:B------:R-:W-:Y:S05]  /*1bf60*/  BSYNC B1 ;  /* 0x0000000000017941 */ /* 0x000fea0003800000 */
.L_x_514:
        /* <DEDUP_REMOVED lines=13> */
.L_x_517:
[----:B------:R-:W-:Y:S05]  /*1c040*/  BSYNC B1 ;  /* 0x0000000000017941 */ /* 0x000fea0003800000 */
.L_x_516:
        /* <DEDUP_REMOVED lines=13> */
.L_x_519:
[----:B------:R-:W-:Y:S05]  /*1c120*/  BSYNC B1 ;  /* 0x0000000000017941 */ /* 0x000fea0003800000 */
.L_x_518:
        /* <DEDUP_REMOVED lines=13> */
.L_x_521:
[----:B------:R-:W-:Y:S05]  /*1c200*/  BSYNC B1 ;  /* 0x0000000000017941 */ /* 0x000fea0003800000 */
.L_x_520:
        /* <DEDUP_REMOVED lines=13> */
.L_x_523:
[----:B------:R-:W-:Y:S05]  /*1c2e0*/  BSYNC B1 ;  /* 0x0000000000017941 */ /* 0x000fea0003800000 */
.L_x_522:
        /* <DEDUP_REMOVED lines=13> */
.L_x_525:
[----:B------:R-:W-:Y:S05]  /*1c3c0*/  BSYNC B1 ;  /* 0x0000000000017941 */ /* 0x000fea0003800000 */
.L_x_524:
        /* <DEDUP_REMOVED lines=13> */
.L_x_527:
[----:B------:R-:W-:Y:S05]  /*1c4a0*/  BSYNC B1 ;  /* 0x0000000000017941 */ /* 0x000fea0003800000 */
.L_x_526:
        /* <DEDUP_REMOVED lines=13> */
.L_x_529:
[----:B------:R-:W-:Y:S05]  /*1c580*/  BSYNC B1 ;  /* 0x0000000000017941 */ /* 0x000fea0003800000 */
.L_x_528:
        /* <DEDUP_REMOVED lines=13> */
.L_x_531:
[----:B------:R-:W-:Y:S05]  /*1c660*/  BSYNC B1 ;  /* 0x0000000000017941 */ /* 0x000fea0003800000 */
.L_x_530:
        /* <DEDUP_REMOVED lines=13> */
.L_x_533:
[----:B------:R-:W-:Y:S05]  /*1c740*/  BSYNC B1 ;  /* 0x0000000000017941 */ /* 0x000fea0003800000 */
.L_x_532:
        /* <DEDUP_REMOVED lines=13> */
.L_x_535:
[----:B------:R-:W-:Y:S05]  /*1c820*/  BSYNC B1 ;  /* 0x0000000000017941 */ /* 0x000fea0003800000 */
.L_x_534:
        /* <DEDUP_REMOVED lines=13> */
.L_x_537:
[----:B------:R-:W-:Y:S05]  /*1c900*/  BSYNC B1 ;  /* 0x0000000000017941 */ /* 0x000fea0003800000 */
.L_x_536:
        /* <DEDUP_REMOVED lines=13> */
.L_x_539:
[----:B------:R-:W-:Y:S05]  /*1c9e0*/  BSYNC B1 ;  /* 0x0000000000017941 */ /* 0x000fea0003800000 */
.L_x_538:
        /* <DEDUP_REMOVED lines=13> */
.L_x_541:
[----:B------:R-:W-:Y:S05]  /*1cac0*/  BSYNC B1 ;  /* 0x0000000000017941 */ /* 0x000fea0003800000 */
.L_x_540:
        /* <DEDUP_REMOVED lines=13> */
.L_x_543:
[----:B------:R-:W-:Y:S05]  /*1cba0*/  BSYNC B1 ;  /* 0x0000000000017941 */ /* 0x000fea0003800000 */
.L_x_542:
        /* <DEDUP_REMOVED lines=13> */
.L_x_545:
[----:B------:R-:W-:Y:S05]  /*1cc80*/  BSYNC B1 ;  /* 0x0000000000017941 */ /* 0x000fea0003800000 */
.L_x_544:
        /* <DEDUP_REMOVED lines=13> */
.L_x_547:
[----:B------:R-:W-:Y:S05]  /*1cd60*/  BSYNC B1 ;  /* 0x0000000000017941 */ /* 0x000fea0003800000 */
.L_x_546:
[----:B--234-:R-:W2:Y:S01]  /*1cd70*/  LDL.LU R3, [R1+0x44c] ;  /* 0x00044c0001037983 */ /* 0x01cea20000300800 */
        /* <DEDUP_REMOVED lines=12> */
.L_x_549:
[----:B------:R-:W-:Y:S05]  /*1ce40*/  BSYNC B1 ;  /* 0x0000000000017941 */ /* 0x000fea0003800000 */
.L_x_548:
[----:B--2---:R-:W2:Y:S01]  /*1ce50*/  LDL.LU R3, [R1+0x450] ;  /* 0x0004500001037983 */ /* 0x004ea20000300800 */
        /* <DEDUP_REMOVED lines=12> */
.L_x_551:
[----:B------:R-:W-:Y:S05]  /*1cf20*/  BSYNC B1 ;  /* 0x0000000000017941 */ /* 0x000fea0003800000 */
.L_x_550:
[----:B------:R-:W-:Y:S05]  /*1cf30*/  @P1 BRA `(.L_x_552) ;  /* 0x00000048008c1947 */ /* 0x000fea0003800000 */
[----:B------:R-:W2:Y:S01]  /*1cf40*/  LDL.LU R2, [R1+0x454] ;  /* 0x0004540001027983 */ /* 0x000ea20000300800 */
[----:B-----5:R-:W-:-:S04]  /*1cf50*/  LOP3.LUT R0, R0, 0xff, RZ, 0xc0, !PT ;  /* 0x000000ff00007812 */ /* 0x020fc800078ec0ff */
[----:B------:R-:W-:-:S05]  /*1cf60*/  F2FP.F16.E4M3.UNPACK_B R0, R0 ;  /* 0x00000000ff00723e */ /* 0x000fca00020006ff */
[----:B------:R-:W-:-:S05]  /*1cf70*/  HADD2.F32 R0, -RZ, R0.H0_H0 ;  /* 0x20000000ff007230 */ /* 0x000fca0000004100 */
[----:B------:R-:W-:-:S04]  /*1cf80*/  FMUL R0, R0, UR23 ;  /* 0x0000001700007c20 */ /* 0x000fc80008400000 */
[----:B--2---:R-:W-:-:S05]  /*1cf90*/  FFMA R0, R2, UR22, R0 ;  /* 0x0000001602007c23 */ /* 0x004fca0008000000 */
[----:B------:R-:W-:-:S05]  /*1cfa0*/  F2FP.SATFINITE.E4M3.F32.PACK_AB_MERGE_C R3, RZ, R0, RZ ;  /* 0x00000000ff03723e */ /* 0x000fca00048070ff */
[----:B------:R2:W-:Y:S01]  /*1cfb0*/  STG.E.U8 desc[UR20][R26.64+0xf9], R3 ;  /* 0x0000f9031a007986 */ /* 0x0005e2000c101114 */
[----:B------:R-:W-:Y:S05]  /*1cfc0*/  BRA `(.L_x_552) ;  /* 0x0000004800687947 */ /* 0x000fea0003800000 */
.L_x_39:
[----:B------:R-:W-:Y:S01]  /*1cfd0*/  ISETP.GE.AND P3, PT, R32, 0x1, PT ;  /* 0x000000012000780c */ /* 0x000fe20003f66270 */
[----:B------:R-:W-:Y:S01]  /*1cfe0*/  FMUL R4, R4, UR22 ;  /* 0x0000001604047c20 */ /* 0x000fe20008400000 */
[----:B------:R-:W2:Y:S02]  /*1cff0*/  LDL.LU R35, [R1+0x200] ;  /* 0x0002000001237983 */ /* 0x000ea40000300800 */
[----:B------:R-:W-:Y:S02]  /*1d000*/  ISETP.LT.OR P0, PT, R0, 0x1, !P3 ;  /* 0x000000010000780c */ /* 0x000fe40005f01670 */
[----:B------:R-:W-:Y:S01]  /*1d010*/  F2FP.SATFINITE.E4M3.F32.PACK_AB_MERGE_C R4, RZ, R4, RZ ;  /* 0x00000004ff04723e */ /* 0x000fe200048070ff */
[----:B------:R-:W-:Y:S01]  /*1d020*/  FMUL R5, R5, UR22 ;  /* 0x0000001605057c20 */ /* 0x000fe20008400000 */
[----:B------:R-:W-:Y:S01]  /*1d030*/  ISETP.GE.AND P2, PT, R32, 0x9, PT ;  /* 0x000000092000780c */ /* 0x000fe20003f46270 */
[----:B------:R-:W-:Y:S01]  /*1d040*/  FMUL R6, R6, UR22 ;  /* 0x0000001606067c20 */ /* 0x000fe20008400000 */
[----:B------:R-:W-:Y:S01]  /*1d050*/  FMUL R7, R7, UR22 ;  /* 0x0000001607077c20 */ /* 0x000fe20008400000 */
[----:B------:R-:W-:Y:S01]  /*1d060*/  ISETP.LT.OR P1, PT, R0, 0x9, !P3 ;  /* 0x000000090000780c */ /* 0x000fe20005f21670 */
[----:B------:R-:W-:Y:S01]  /*1d070*/  FMUL R8, R8, UR22 ;  /* 0x0000001608087c20 */ /* 0x000fe20008400000 */
[----:B------:R-:W-:Y:S01]  /*1d080*/  ISETP.LT.OR P5, PT, R0, 0xa, !P3 ;  /* 0x0000000a0000780c */ /* 0x000fe20005fa1670 */
[----:B------:R-:W-:Y:S01]  /*1d090*/  FMUL R9, R9, UR22 ;  /* 0x0000001609097c20 */ /* 0x000fe20008400000 */
[----:B------:R-:W-:Y:S01]  /*1d0a0*/  FMUL R10, R10, UR22 ;  /* 0x000000160a0a7c20 */ /* 0x000fe20008400000 */
[----:B------:R-:W-:Y:S01]  /*1d0b0*/  FMUL R11, R11, UR22 ;  /* 0x000000160b0b7c20 */ /* 0x000fe20008400000 */
[----:B------:R-:W-:Y:S01]  /*1d0c0*/  @!P0 STG.E.U8 desc[UR20][R2.64], R4 ;  /* 0x0000000402008986 */ /* 0x000fe2000c101114 */
[----:B------:R-:W-:-:S02]  /*1d0d0*/  ISETP.LT.OR P0, PT, R0, 0x2, !P3 ;  /* 0x000000020000780c */ /* 0x000fc40005f01670 */
[----:B------:R-:W-:Y:S01]  /*1d0e0*/  F2FP.SATFINITE.E4M3.F32.PACK_AB_MERGE_C R5, RZ, R5, RZ ;  /* 0x00000005ff05723e */ /* 0x000fe200048070ff */
[----:B------:R-:W-:Y:S01]  /*1d0f0*/  FMUL R12, R12, UR22 ;  /* 0x000000160c0c7c20 */ /* 0x000fe20008400000 */
[----:B------:R-:W-:Y:S01]  /*1d100*/  F2FP.SATFINITE.E4M3.F32.PACK_AB_MERGE_C R6, RZ, R6, RZ ;  /* 0x00000006ff06723e */ /* 0x000fe200048070ff */
[----:B------:R-:W-:Y:S01]  /*1d110*/  FMUL R13, R13, UR22 ;  /* 0x000000160d0d7c20 */ /* 0x000fe20008400000 */
[----:B------:R-:W-:Y:S01]  /*1d120*/  FMUL R14, R14, UR22 ;  /* 0x000000160e0e7c20 */ /* 0x000fe20008400000 */
[----:B------:R-:W-:Y:S01]  /*1d130*/  FMUL R15, R15, UR22 ;  /* 0x000000160f0f7c20 */ /* 0x000fe20008400000 */
[----:B------:R-:W-:Y:S01]  /*1d140*/  FMUL R16, R16, UR22 ;  /* 0x0000001610107c20 */ /* 0x000fe20008400000 */
[----:B------:R-:W-:Y:S01]  /*1d150*/  FMUL R17, R17, UR22 ;  /* 0x0000001611117c20 */ /* 0x000fe20008400000 */
[----:B------:R-:W-:Y:S01]  /*1d160*/  FMUL R18, R18, UR22 ;  /* 0x0000001612127c20 */ /* 0x000fe20008400000 */
[----:B------:R-:W-:Y:S01]  /*1d170*/  FMUL R19, R19, UR22 ;  /* 0x0000001613137c20 */ /* 0x000fe20008400000 */
[----:B------:R-:W-:Y:S01]  /*1d180*/  FMUL R20, R20, UR22 ;  /* 0x0000001614147c20 */ /* 0x000fe20008400000 */
[----:B------:R0:W-:Y:S01]  /*1d190*/  @!P0 STG.E.U8 desc[UR20][R2.64+0x1], R5 ;  /* 0x0000010502008986 */ /* 0x0001e2000c101114 */
[----:B------:R-:W-:-:S02]  /*1d1a0*/  ISETP.LT.OR P0, PT, R0, 0x1, !P2 ;  /* 0x000000010000780c */ /* 0x000fc40005701670 */
[----:B------:R-:W-:Y:S01]  /*1d1b0*/  F2FP.SATFINITE.E4M3.F32.PACK_AB_MERGE_C R7, RZ, R7, RZ ;  /* 0x00000007ff07723e */ /* 0x000fe200048070ff */
[----:B------:R-:W-:Y:S01]  /*1d1c0*/  FMUL R21, R21, UR22 ;  /* 0x0000001615157c20 */ /* 0x000fe20008400000 */
[----:B------:R-:W-:Y:S01]  /*1d1d0*/  FMUL R22, R22, UR22 ;  /* 0x0000001616167c20 */ /* 0x000fe20008400000 */
[----:B------:R-:W4:Y:S08]  /*1d1e0*/  LDL.LU R34, [R1+0x204] ;  /* 0x0002040001227983 */ /* 0x000f300000300800 */
[----:B------:R-:W-:Y:S01]  /*1d1f0*/  @!P0 STG.E.U8 desc[UR20][R24.64], R6 ;  /* 0x0000000618008986 */ /* 0x000fe2000c101114 */
[----:B------:R-:W-:-:S02]  /*1d200*/  ISETP.LT.OR P0, PT, R0, 0x2, !P2 ;  /* 0x000000020000780c */ /* 0x000fc40005701670 */
[----:B------:R-:W-:Y:S01]  /*1d210*/  F2FP.SATFINITE.E4M3.F32.PACK_AB_MERGE_C R8, RZ, R8, RZ ;  /* 0x00000008ff08723e */ /* 0x000fe200048070ff */
[----:B------:R-:W5:Y:S01]  /*1d220*/  LDL.LU R38, [R1+0x208] ;  /* 0x0002080001267983 */ /* 0x000f620000300800 */
[----:B------:R-:W-:Y:S02]  /*1d230*/  F2FP.SATFINITE.E4M3.F32.PACK_AB_MERGE_C R9, RZ, R9, RZ ;  /* 0x00000009ff09723e */ /* 0x000fe400048070ff */
[----:B------:R-:W-:Y:S01]  /*1d240*/  F2FP.SATFINITE.E4M3.F32.PACK_AB_MERGE_C R10, RZ, R10, RZ ;  /* 0x0000000aff0a723e */ /* 0x000fe200048070ff */
[----:B------:R-:W-:Y:S01]  /*1d250*/  FMUL R23, R23, UR22 ;  /* 0x0000001617177c20 */ /* 0x000fe20008400000 */
[----:B------:R-:W-:Y:S01]  /*1d260*/  F2FP.SATFINITE.E4M3.F32.PACK_AB_MERGE_C R11, RZ, R11, RZ ;  /* 0x0000000bff0b723e */ /* 0x000fe200048070ff */
[----:B------:R-:W3:Y:S04]  /*1d270*/  LDL.LU R37, [R1+0x20c] ;  /* 0x00020c0001257983 */ /* 0x000ee80000300800 */
[----:B------:R1:W-:Y:S01]  /*1d280*/  @!P0 STG.E.U8 desc[UR20][R24.64+0x1], R7 ;  /* 0x0000010718008986 */ /* 0x0003e2000c101114 */
[----:B------:R-:W-:-:S03]  /*1d290*/  ISETP.LT.OR P0, PT, R0, 0x9, !P2 ;  /* 0x000000090000780c */ /* 0x000fc60005701670 */
[----:B------:R-:W-:Y:S01]  /*1d2a0*/  @!P1 STG.E.U8 desc[UR20][R2.64+0x8], R8 ;  /* 0x0000080802009986 */ /* 0x000fe2000c101114 */
[----:B------:R-:W-:-:S03]  /*1d2b0*/  ISETP.LT.OR P1, PT, R0, 0xa, !P2 ;  /* 0x0000000a0000780c */ /* 0x000fc60005721670 */
[----:B------:R-:W-:Y:S01]  /*1d2c0*/  @!P5 STG.E.U8 desc[UR20][R2.64+0x9], R9 ;  /* 0x000009090200d986 */ /* 0x000fe2000c101114 */
[----:B------:R-:W-:Y:S02]  /*1d2d0*/  ISETP.LT.OR P5, PT, R0, 0x11, !P3 ;  /* 0x000000110000780c */ /* 0x000fe40005fa1670 */
[----:B------:R-:W-:Y:S01]  /*1d2e0*/  F2FP.SATFINITE.E4M3.F32.PACK_AB_MERGE_C R12, RZ, R12, RZ ;  /* 0x0000000cff0c723e */ /* 0x000fe200048070ff */
[----:B------:R-:W-:Y:S01]  /*1d2f0*/  FMUL R152, R152, UR22 ;  /* 0x0000001698987c20 */ /* 0x000fe20008400000 */
[----:B------:R-:W-:Y:S01]  /*1d300*/  F2FP.SATFINITE.E4M3.F32.PACK_AB_MERGE_C R13, RZ, R13, RZ ;  /* 0x0000000dff0d723e */ /* 0x000fe200048070ff */
[----:B------:R-:W-:Y:S01]  /*1d310*/  @!P0 STG.E.U8 desc[UR20][R24.64+0x8], R10 ;  /* 0x0000080a18008986 */ /* 0x000fe2000c101114 */
[----:B------:R-:W-:-:S03]  /*1d320*/  ISETP.LT.OR P0, PT, R0, 0x12, !P3 ;  /* 0x000000120000780c */ /* 0x000fc60005f01670 */
[----:B------:R-:W-:Y:S01]  /*1d330*/  @!P1 STG.E.U8 desc[UR20][R24.64+0x9], R11 ;  /* 0x0000090b18009986 */ /* 0x000fe2000c101114 */
[----:B------:R-:W-:-:S03]  /*1d340*/  ISETP.LT.OR P1, PT, R0, 0x11, !P2 ;  /* 0x000000110000780c */ /* 0x000fc60005721670 */
[----:B------:R-:W-:Y:S01]  /*1d350*/  @!P5 STG.E.U8 desc[UR20][R2.64+0x10], R12 ;  /* 0x0000100c0200d986 */ /* 0x000fe2000c101114 */
[C---:B------:R-:W-:Y:S02]  /*1d360*/  ISETP.LT.OR P5, PT, R0.reuse, 0x12, !P2 ;  /* 0x000000120000780c */ /* 0x040fe400057a1670 */
[----:B------:R-:W-:Y:S01]  /*1d370*/  F2FP.SATFINITE.E4M3.F32.PACK_AB_MERGE_C R14, RZ, R14, RZ ;  /* 0x0000000eff0e723e */ /* 0x000fe200048070ff */
[----:B------:R-:W4:Y:S04]  /*1d380*/  LDL.LU R33, [R1+0x210] ;  /* 0x0002100001217983 */ /* 0x000f280000300800 */
[----:B------:R-:W-:Y:S01]  /*1d390*/  @!P0 STG.E.U8 desc[UR20][R2.64+0x11], R13 ;  /* 0x0000110d02008986 */ /* 0x000fe2000c101114 */
[----:B------:R-:W-:Y:S02]  /*1d3a0*/  ISETP.LT.OR P0, PT, R0, 0x19, !P3 ;  /* 0x000000190000780c */ /* 0x000fe40005f01670 */
[----:B------:R-:W-:-:S02]  /*1d3b0*/  F2FP.SATFINITE.E4M3.F32.PACK_AB_MERGE_C R15, RZ, R15, RZ ;  /* 0x0000000fff0f723e */ /* 0x000fc400048070ff */
[----:B------:R-:W-:Y:S01]  /*1d3c0*/  F2FP.SATFINITE.E4M3.F32.PACK_AB_MERGE_C R16, RZ, R16, RZ ;  /* 0x00000010ff10723e */ /* 0x000fe200048070ff */
[----:B------:R-:W-:Y:S01]  /*1d3d0*/  @!P1 STG.E.U8 desc[UR20][R24.64+0x10], R14 ;  /* 0x0000100e18009986 */ /* 0x000fe2000c101114 */
        /* <DEDUP_REMOVED lines=8> */
[----:B------:R-:W3:Y:S01]  /*1d460*/  LDL.LU R31, [R1+0x214] ;  /* 0x00021400011f7983 */ /* 0x000ee20000300800 */
[----:B------:R-:W-:-:S03]  /*1d470*/  F2FP.SATFINITE.E4M3.F32.PACK_AB_MERGE_C R19, RZ, R19, RZ ;  /* 0x00000013ff13723e */ /* 0x000fc600048070ff */
[----:B------:R-:W-:Y:S01]  /*1d480*/  @!P1 STG.E.U8 desc[UR20][R2.64+0x19], R17 ;  /* 0x0000191102009986 */ /* 0x000fe2000c101114 */
[----:B------:R-:W-:-:S03]  /*1d490*/  ISETP.LT.OR P1, PT, R0, 0x21, !P3 ;  /* 0x000000210000780c */ /* 0x000fc60005f21670 */
[----:B------:R-:W-:Y:S01]  /*1d4a0*/  @!P5 STG.E.U8 desc[UR20][R24.64+0x18], R18 ;  /* 0x000018121800d986 */ /* 0x000fe2000c101114 */
[----:B------:R-:W-:-:S03]  /*1d4b0*/  ISETP.LT.OR P5, PT, R0, 0x22, !P3 ;  /* 0x000000220000780c */ /* 0x000fc60005fa1670 */
[----:B------:R-:W-:Y:S01]  /*1d4c0*/  @!P0 STG.E.U8 desc[UR20][R24.64+0x19], R19 ;  /* 0x0000191318008986 */ /* 0x000fe2000c101114 */
[----:B------:R-:W-:Y:S02]  /*1d4d0*/  ISETP.LT.OR P0, PT, R0, 0x21, !P2 ;  /* 0x000000210000780c */ /* 0x000fe40005701670 */
[----:B------:R-:W-:Y:S01]  /*1d4e0*/  F2FP.SATFINITE.E4M3.F32.PACK_AB_MERGE_C R20, RZ, R20, RZ ;  /* 0x00000014ff14723e */ /* 0x000fe200048070ff */
[----:B------:R-:W3:Y:S01]  /*1d4f0*/  LDL.LU R30, [R1+0x218] ;  /* 0x00021800011e7983 */ /* 0x000ee20000300800 */
[----:B------:R-:W-:Y:S01]  /*1d500*/  F2FP.SATFINITE.E4M3.F32.PACK_AB_MERGE_C R21, RZ, R21, RZ ;  /* 0x00000015ff15723e */ /* 0x000fe200048070ff */
[----:B------:R-:W-:Y:S01]  /*1d510*/  FMUL R154, R154, UR22 ;  /* 0x000000169a9a7c20 */ /* 0x000fe20008400000 */
[----:B------:R-:W-:Y:S01]  /*1d520*/  F2FP.SATFINITE.E4M3.F32.PACK_AB_MERGE_C R22, RZ, R22, RZ ;  /* 0x00000016ff16723e */ /* 0x000fe200048070ff */
[----:B------:R-:W-:Y:S01]  /*1d530*/  @!P1 STG.E.U8 desc[UR20][R2.64+0x20], R20 ;  /* 0x0000201402009986 */ /* 0x000fe2000c101114 */
[C---:B------:R-:W-:Y:S01]  /*1d540*/  ISETP.LT.OR P1, PT, R0.reuse, 0x22, !P2 ;  /* 0x000000220000780c */ /* 0x040fe20005721670 */
[----:B------:R-:W-:Y:S01]  /*1d550*/  FMUL R155, R155, UR22 ;  /* 0x000000169b9b7c20 */ /* 0x000fe20008400000 */
[----:B------:R-:W-:Y:S01]  /*1d560*/  F2FP.SATFINITE.E4M3.F32.PACK_AB_MERGE_C R23, RZ, R23, RZ ;  /* 0x00000017ff17723e */ /* 0x000fe200048070ff */
[----:B------:R-:W-:Y:S01]  /*1d570*/  @!P5 STG.E.U8 desc[UR20][R2.64+0x21], R21 ;  /* 0x000021150200d986 */ /* 0x000fe2000c101114 */
[----:B------:R-:W-:Y:S01]  /*1d580*/  ISETP.LT.OR P5, PT, R0, 0x29, !P3 ;  /* 0x000000290000780c */ /* 0x000fe20005fa1670 */
[----:B------:R-:W-:Y:S01]  /*1d590*/  FMUL R156, R156, UR22 ;  /* 0x000000169c9c7c20 */ /* 0x000fe20008400000 */
[----:B------:R-:W-:Y:S01]  /*1d5a0*/  F2FP.SATFINITE.E4M3.F32.PACK_AB_MERGE_C R152, RZ, R152, RZ ;  /* 0x00000098ff98723e */ /* 0x000fe200048070ff */
[----:B------:R-:W-:Y:S01]  /*1d5b0*/  @!P0 STG.E.U8 desc[UR20][R24.64+0x20], R22 ;  /* 0x0000201618008986 */ /* 0x000fe2000c101114 */
[----:B------:R-:W-:Y:S01]  /*1d5c0*/  ISETP.LT.OR P0, PT, R0, 0x2a, !P3 ;  /* 0x0000002a0000780c */ /* 0x000fe20005f01670 */
[----:B------:R-:W-:Y:S01]  /*1d5d0*/  FMUL R157, R157, UR22 ;  /* 0x000000169d9d7c20 */ /* 0x000fe20008400000 */
        /* <DEDUP_REMOVED lines=12> */
[C---:B------:R-:W-:Y:S01]  /*1d6a0*/  ISETP.LT.OR P0, PT, R0.reuse, 0x31, !P3 ;  /* 0x000000310000780c */ /* 0x040fe20005f01670 */
[----:B------:R-:W-:Y:S01]  /*1d6b0*/  FMUL R161, R161, UR22 ;  /* 0x00000016a1a17c20 */ /* 0x000fe20008400000 */
[----:B------:R-:W-:Y:S01]  /*1d6c0*/  ISETP.LT.OR P6, PT, R0, 0x32, !P2 ;  /* 0x000000320000780c */ /* 0x000fe200057c1670 */
        /* <DEDUP_REMOVED lines=43> */
[----:B0-----:R-:W-:Y:S01]  /*1d980*/  F2FP.SATFINITE.E4M3.F32.PACK_AB_MERGE_C R5, RZ, R168, RZ ;  /* 0x000000a8ff05723e */ /* 0x001fe200048070ff */
[----:B------:R-:W-:Y:S01]  /*1d990*/  @!P0 STG.E.U8 desc[UR20][R2.64+0x40], R164 ;  /* 0x000040a402008986 */ /* 0x000fe2000c101114 */
[----:B------:R-:W-:Y:S01]  /*1d9a0*/  ISETP.LT.OR P0, PT, R0, 0x49, !P3 ;  /* 0x000000490000780c */ /* 0x000fe20005f01670 */
[----:B------:R-:W-:Y:S01]  /*1d9b0*/  FMUL R174, R174, UR22 ;  /* 0x00000016aeae7c20 */ /* 0x000fe20008400000 */
[----:B------:R-:W-:Y:S01]  /*1d9c0*/  F2FP.SATFINITE.E4M3.F32.PACK_AB_MERGE_C R169, RZ, R169, RZ ;  /* 0x000000a9ffa9723e */ /* 0x000fe200048070ff */
[----:B------:R-:W-:Y:S01]  /*1d9d0*/  @!P1 STG.E.U8 desc[UR20][R2.64+0x41], R165 ;  /* 0x000041a502009986 */ /* 0x000fe2000c101114 */
[C---:B------:R-:W-:Y:S01]  /*1d9e0*/  ISETP.LT.OR P1, PT, R0.reuse, 0x4a, !P3 ;  /* 0x0000004a0000780c */ /* 0x040fe20005f21670 */
[----:B------:R-:W-:Y:S01]  /*1d9f0*/  FMUL R175, R175, UR22 ;  /* 0x00000016afaf7c20 */ /* 0x000fe20008400000 */
[----:B-1----:R-:W-:Y:S01]  /*1da00*/  F2FP.SATFINITE.E4M3.F32.PACK_AB_MERGE_C R7, RZ, R170, RZ ;  /* 0x000000aaff07723e */ /* 0x002fe200048070ff */
        /* <DEDUP_REMOVED lines=8> */
[----:B------:R0:W-:Y:S01]  /*1da90*/  @!P0 STG.E.U8 desc[UR20][R2.64+0x48], R5 ;  /* 0x0000480502008986 */ /* 0x0001e2000c101114 */
[----:B------:R-:W-:Y:S01]  /*1daa0*/  ISETP.LT.OR P0, PT, R0, 0x51, !P3 ;  /* 0x000000510000780c */ /* 0x000fe20005f01670 */
[----:B------:R-:W-:Y:S01]  /*1dab0*/  FMUL R178, R178, UR22 ;  /* 0x00000016b2b27c20 */ /* 0x000fe20008400000 */
[----:B------:R-:W-:Y:S01]  /*1dac0*/  F2FP.SATFINITE.E4M3.F32.PACK_AB_MERGE_C R175, RZ, R175, RZ ;  /* 0x000000afffaf723e */ /* 0x000fe200048070ff */
[----:B------:R-:W-:Y:S01]  /*1dad0*/  @!P1 STG.E.U8 desc[UR20][R2.64+0x49], R169 ;  /* 0x000049a902009986 */ /* 0x000fe2000c101114 */
[----:B------:R-:W-:Y:S01]  /*1dae0*/  ISETP.LT.OR P1, PT, R0, 0x52, !P3 ;  /* 0x000000520000780c */ /* 0x000fe20005f21670 */
[----:B------:R-:W-:Y:S01]  /*1daf0*/  FMUL R179, R179, UR22 ;  /* 0x00000016b3b37c20 */ /* 0x000fe20008400000 */
[----:B------:R-:W-:Y:S01]  /*1db00*/  FMUL R180, R180, UR22 ;  /* 0x00000016b4b47c20 */ /* 0x000fe20008400000 */
[----:B------:R1:W-:Y:S01]  /*1db10*/  @!P5 STG.E.U8 desc[UR20][R24.64+0x48], R7 ;  /* 0x000048071800d986 */ /* 0x0003e2000c101114 */
[----:B------:R-:W-:Y:S01]  /*1db20*/  ISETP.LT.OR P5, PT, R0, 0x51, !P2 ;  /* 0x000000510000780c */ /* 0x000fe200057a1670 */
[----:B------:R-:W-:Y:S01]  /*1db30*/  FMUL R181, R181, UR22 ;  /* 0x00000016b5b57c20 */ /* 0x000fe20008400000 */
[----:B------:R-:W-:Y:S01]  /*1db40*/  F2FP.SATFINITE.E4M3.F32.PACK_AB_MERGE_C R177, RZ, R177, RZ ;  /* 0x000000b1ffb1723e */ /* 0x000fe200048070ff */
[----:B------:R-:W-:Y:S01]  /*1db50*/  @!P6 STG.E.U8 desc[UR20][R24.64+0x49], R171 ;  /* 0x000049ab1800e986 */ /* 0x000fe2000c101114 */
[----:B0-----:R-:W-:Y:S01]  /*1db60*/  F2FP.SATFINITE.E4M3.F32.PACK_AB_MERGE_C R5, RZ, R172, RZ ;  /* 0x000000acff05723e */ /* 0x001fe200048070ff */
[----:B------:R-:W-:Y:S01]  /*1db70*/  FMUL R182, R182, UR22 ;  /* 0x00000016b6b67c20 */ /* 0x000fe20008400000 */
[C---:B------:R-:W-:Y:S01]  /*1db80*/  ISETP.LT.OR P6, PT, R0.reuse, 0x52, !P2 ;  /* 0x000000520000780c */ /* 0x040fe200057c1670 */
[----:B------:R-:W-:Y:S01]  /*1db90*/  FMUL R183, R183, UR22 ;  /* 0x00000016b7b77c20 */ /* 0x000fe20008400000 */
[----:B------:R-:W-:Y:S01]  /*1dba0*/  F2FP.SATFINITE.E4M3.F32.PACK_AB_MERGE_C R179, RZ, R179, RZ ;  /* 0x000000b3ffb3723e */ /* 0x000fe200048070ff */
[----:B------:R0:W-:Y:S01]  /*1dbb0*/  @!P0 STG.E.U8 desc[UR20][R2.64+0x50], R5 ;  /* 0x0000500502008986 */ /* 0x0001e2000c101114 */
[----:B------:R-:W-:Y:S01]  /*1dbc0*/  ISETP.LT.OR P0, PT, R0, 0x59, !P3 ;  /* 0x000000590000780c */ /* 0x000fe20005f01670 */
[----:B------:R-:W-:Y:S01]  /*1dbd0*/  FMUL R184, R184, UR22 ;  /* 0x00000016b8b87c20 */ /* 0x000fe20008400000 */
[----:B-1----:R-:W-:Y:S01]  /*1dbe0*/  F2FP.SATFINITE.E4M3.F32.PACK_AB_MERGE_C R7, RZ, R174, RZ ;  /* 0x000000aeff07723e */ /* 0x002fe200048070ff */
        /* <DEDUP_REMOVED lines=9> */
[----:B0-----:R-:W-:Y:S01]  /*1dc80*/  F2FP.SATFINITE.E4M3.F32.PACK_AB_MERGE_C R5, RZ, R176, RZ ;  /* 0x000000b0ff05723e */ /* 0x001fe200048070ff */
[----:B------:R-:W-:Y:S01]  /*1dc90*/  FMUL R187, R187, UR22 ;  /* 0x00000016bbbb7c20 */ /* 0x000fe20008400000 */
[----:B------:R-:W-:Y:S01]  /*1dca0*/  ISETP.LT.OR P6, PT, R0, 0x5a, !P2 ;  /* 0x0000005a0000780c */ /* 0x000fe200057c1670 */
[----:B------:R-:W-:Y:S01]  /*1dcb0*/  FMUL R188, R188, UR22 ;  /* 0x00000016bcbc7c20 */ /* 0x000fe20008400000 */
[----:B------:R-:W-:Y:S01]  /*1dcc0*/  F2FP.SATFINITE.E4M3.F32.PACK_AB_MERGE_C R185, RZ, R185, RZ ;  /* 0x000000b9ffb9723e */ /* 0x000fe200048070ff */
[----:B------:R0:W-:Y:S01]  /*1dcd0*/  @!P0 STG.E.U8 desc[UR20][R2.64+0x58], R5 ;  /* 0x0000580502008986 */ /* 0x0001e2000c101114 */
[C---:B------:R-:W-:Y:S01]  /*1dce0*/  ISETP.LT.OR P0, PT, R0.reuse, 0x61, !P3 ;  /* 0x000000610000780c */ /* 0x040fe20005f01670 */
[----:B------:R-:W-:Y:S01]  /*1dcf0*/  FMUL R189, R189, UR22 ;  /* 0x00000016bdbd7c20 */ /* 0x000fe20008400000 */
[----:B-1----:R-:W-:Y:S01]  /*1dd00*/  F2FP.SATFINITE.E4M3.F32.PACK_AB_MERGE_C R7, RZ, R178, RZ ;  /* 0x000000b2ff07723e */ /* 0x002fe200048070ff */
[----:B------:R-:W-:Y:S01]  /*1dd10*/  @!P1 STG.E.U8 desc[UR20][R2.64+0x59], R177 ;  /* 0x000059b102009986 */ /* 0x000fe2000c101114 */
[----:B------:R-:W-:Y:S01]  /*1dd20*/  ISETP.LT.OR P1, PT, R0, 0x62, !P3 ;  /* 0x000000620000780c */ /* 0x000fe20005f21670 */
[----:B------:R-:W-:Y:S01]  /*1dd30*/  FMUL R190, R190, UR22 ;  /* 0x00000016bebe7c20 */ /* 0x000fe20008400000 */
[----:B------:R-:W-:Y:S01]  /*1dd40*/  F2FP.SATFINITE.E4M3.F32.PACK_AB_MERGE_C R187, RZ, R187, RZ ;  /* 0x000000bbffbb723e */ /* 0x000fe200048070ff */
[----:B------:R1:W-:Y:S01]  /*1dd50*/  @!P5 STG.E.U8 desc[UR20][R24.64+0x58], R7 ;  /* 0x000058071800d986 */ /* 0x0003e2000c101114 */
[----:B------:R-:W-:Y:S01]  /*1dd60*/  ISETP.LT.OR P5, PT, R0, 0x61, !P2 ;  /* 0x000000610000780c */ /* 0x000fe200057a1670 */
[----:B------:R-:W-:Y:S01]  /*1dd70*/  FMUL R191, R191, UR22 ;  /* 0x00000016bfbf7c20 */ /* 0x000fe20008400000 */
[----:B------:R-:W-:Y:S01]  /*1dd80*/  FMUL R192, R192, UR22 ;  /* 0x00000016c0c07c20 */ /* 0x000fe20008400000 */
[----:B0-----:R-:W-:Y:S01]  /*1dd90*/  F2FP.SATFINITE.E4M3.F32.PACK_AB_MERGE_C R5, RZ, R180, RZ ;  /* 0x000000b4ff05723e */ /* 0x001fe200048070ff */
[----:B------:R-:W-:Y:S01]  /*1dda0*/  @!P6 STG.E.U8 desc[UR20][R24.64+0x59], R179 ;  /* 0x000059b31800e986 */ /* 0x000fe2000c101114 */
        /* <DEDUP_REMOVED lines=38> */
[----:B------:R-:W-:Y:S01]  /*1e010*/  FMUL R204, R204, UR22 ;  /* 0x00000016cccc7c20 */ /* 0x000fe20008400000 */
        /* <DEDUP_REMOVED lines=107> */
[----:B--2---:R-:W-:Y:S01]  /*1e6d0*/  FMUL R4, R35, UR22 ;  /* 0x0000001623047c20 */ /* 0x004fe20008400000 */
        /* <DEDUP_REMOVED lines=9> */
[----:B------:R-:W-:-:S02]  /*1e770*/  ISETP.LT.OR P5, PT, R0, 0xa9, !P2 ;  /* 0x000000a90000780c */ /* 0x000fc400057a1670 */
[----:B------:R-:W-:Y:S01]  /*1e780*/  F2FP.SATFINITE.E4M3.F32.PACK_AB_MERGE_C R235, RZ, R235, RZ ;  /* 0x000000ebffeb723e */ /* 0x000fe200048070ff */
[----:B------:R-:W-:Y:S01]  /*1e790*/  @!P6 STG.E.U8 desc[UR20][R24.64+0xa1], R215 ;  /* 0x0000a1d71800e986 */ /* 0x000fe2000c101114 */
[----:B0-----:R-:W-:Y:S02]  /*1e7a0*/  F2FP.SATFINITE.E4M3.F32.PACK_AB_MERGE_C R5, RZ, R216, RZ ;  /* 0x000000d8ff05723e */ /* 0x001fe400048070ff */
[C---:B------:R-:W-:Y:S01]  /*1e7b0*/  ISETP.LT.OR P6, PT, R0.reuse, 0xaa, !P2 ;  /* 0x000000aa0000780c */ /* 0x040fe200057c1670 */
[----:B------:R-:W2:Y:S04]  /*1e7c0*/  LDL.LU R36, [R1+0x21c] ;  /* 0x00021c0001247983 */ /* 0x000ea80000300800 */
[----:B------:R0:W-:Y:S01]  /*1e7d0*/  @!P0 STG.E.U8 desc[UR20][R2.64+0xa8], R5 ;  /* 0x0000a80502008986 */ /* 0x0001e2000c101114 */
[----:B------:R-:W-:-:S02]  /*1e7e0*/  ISETP.LT.OR P0, PT, R0, 0xb1, !P3 ;  /* 0x000000b10000780c */ /* 0x000fc40005f01670 */
[----:B-1----:R-:W-:Y:S01]  /*1e7f0*/  F2FP.SATFINITE.E4M3.F32.PACK_AB_MERGE_C R7, RZ, R218, RZ ;  /* 0x000000daff07723e */ /* 0x002fe200048070ff */
[----:B------:R-:W-:Y:S01]  /*1e800*/  @!P1 STG.E.U8 desc[UR20][R2.64+0xa9], R217 ;  /* 0x0000a9d902009986 */ /* 0x000fe2000c101114 */
[----:B------:R-:W-:-:S03]  /*1e810*/  ISETP.LT.OR P1, PT, R0, 0xb2, !P3 ;  /* 0x000000b20000780c */ /* 0x000fc60005f21670 */
[----:B------:R1:W-:Y:S01]  /*1e820*/  @!P5 STG.E.U8 desc[UR20][R24.64+0xa8], R7 ;  /* 0x0000a8071800d986 */ /* 0x0003e2000c101114 */
[C---:B------:R-:W-:Y:S02]  /*1e830*/  ISETP.LT.OR P5, PT, R0.reuse, 0xb1, !P2 ;  /* 0x000000b10000780c */ /* 0x040fe400057a1670 */
[----:B0-----:R-:W-:Y:S01]  /*1e840*/  F2FP.SATFINITE.E4M3.F32.PACK_AB_MERGE_C R5, RZ, R220, RZ ;  /* 0x000000dcff05723e */ /* 0x001fe200048070ff */
[----:B------:R-:W-:Y:S01]  /*1e850*/  @!P6 STG.E.U8 desc[UR20][R24.64+0xa9], R219 ;  /* 0x0000a9db1800e986 */ /* 0x000fe2000c101114 */
[----:B------:R-:W-:-:S03]  /*1e860*/  ISETP.LT.OR P6, PT, R0, 0xb2, !P2 ;  /* 0x000000b20000780c */ /* 0x000fc600057c1670 */
[----:B------:R0:W-:Y:S01]  /*1e870*/  @!P0 STG.E.U8 desc[UR20][R2.64+0xb0], R5 ;  /* 0x0000b00502008986 */ /* 0x0001e2000c101114 */
[C---:B------:R-:W-:Y:S02]  /*1e880*/  ISETP.LT.OR P0, PT, R0.reuse, 0xb9, !P3 ;  /* 0x000000b90000780c */ /* 0x040fe40005f01670 */
        /* <DEDUP_REMOVED lines=29> */
[----:B------:R-:W-:Y:S02]  /*1ea60*/  ISETP.LT.OR P0, PT, R0, 0xd1, !P3 ;  /* 0x000000d10000780c */ /* 0x000fe40005f01670 */
[----:B-1----:R-:W-:Y:S01]  /*1ea70*/  F2FP.SATFINITE.E4M3.F32.PACK_AB_MERGE_C R7, RZ, R234, RZ ;  /* 0x000000eaff07723e */ /* 0x002fe200048070ff */
[----:B------:R-:W2:Y:S01]  /*1ea80*/  LDL.LU R35, [R1+0x220] ;  /* 0x0002200001237983 */ /* 0x000ea20000300800 */
[----:B------:R-:W-:Y:S01]  /*1ea90*/  F2FP.SATFINITE.E4M3.F32.PACK_AB_MERGE_C R9, RZ, R236, RZ ;  /* 0x000000ecff09723e */ /* 0x000fe200048070ff */
[----:B----4-:R-:W-:Y:S01]  /*1eaa0*/  FMUL R6, R33, UR22 ;  /* 0x0000001621067c20 */ /* 0x010fe20008400000 */
[----:B------:R-:W-:Y:S01]  /*1eab0*/  F2FP.SATFINITE.E4M3.F32.PACK_AB_MERGE_C R11, RZ, R4, RZ ;  /* 0x00000004ff0b723e */ /* 0x000fe200048070ff */
[----:B------:R-:W-:Y:S01]  /*1eac0*/  @!P1 STG.E.U8 desc[UR20][R2.64+0xc9], R233 ;  /* 0x0000c9e902009986 */ /* 0x000fe2000c101114 */
[----:B0-----:R-:W-:Y:S01]  /*1ead0*/  FMUL R5, R34, UR22 ;  /* 0x0000001622057c20 */ /* 0x001fe20008400000 */
[----:B-----5:R-:W-:-:S02]  /*1eae0*/  FMUL R4, R38, UR22 ;  /* 0x0000001626047c20 */ /* 0x020fc40008400000 */
[----:B------:R-:W4:Y:S01]  /*1eaf0*/  LDL.LU R34, [R1+0x224] ;  /* 0x0002240001227983 */ /* 0x000f220000300800 */
[----:B------:R-:W-:-:S03]  /*1eb00*/  ISETP.LT.OR P1, PT, R0, 0xd2, !P3 ;  /* 0x000000d20000780c */ /* 0x000fc60005f21670 */
[----:B------:R-:W5:Y:S04]  /*1eb10*/  LDL.LU R33, [R1+0x228] ;  /* 0x0002280001217983 */ /* 0x000f680000300800 */
[----:B------:R3:W-:Y:S01]  /*1eb20*/  @!P5 STG.E.U8 desc[UR20][R24.64+0xc8], R7 ;  /* 0x0000c8071800d986 */ /* 0x0007e2000c101114 */
[----:B------:R-:W-:-:S03]  /*1eb30*/  ISETP.LT.OR P5, PT, R0, 0xd1, !P2 ;  /* 0x000000d10000780c */ /* 0x000fc600057a1670 */
[----:B------:R-:W-:Y:S01]  /*1eb40*/  @!P6 STG.E.U8 desc[UR20][R24.64+0xc9], R235 ;  /* 0x0000c9eb1800e986 */ /* 0x000fe2000c101114 */
[----:B------:R-:W-:-:S03]  /*1eb50*/  ISETP.LT.OR P6, PT, R0, 0xd2, !P2 ;  /* 0x000000d20000780c */ /* 0x000fc600057c1670 */
[----:B------:R0:W-:Y:S01]  /*1eb60*/  @!P0 STG.E.U8 desc[UR20][R2.64+0xd0], R9 ;  /* 0x0000d00902008986 */ /* 0x0001e2000c101114 */
[----:B---3--:R-:W-:-:S03]  /*1eb70*/  FMUL R7, R31, UR22 ;  /* 0x000000161f077c20 */ /* 0x008fc60008400000 */
[----:B------:R-:W3:Y:S04]  /*1eb80*/  LDL.LU R31, [R1+0x22c] ;  /* 0x00022c00011f7983 */ /* 0x000ee80000300800 */
[----:B------:R-:W3:Y:S01]  /*1eb90*/  LDL.LU R38, [R1+0x230] ;  /* 0x0002300001267983 */ /* 0x000ee20000300800 */
[----:B0-----:R-:W-:Y:S01]  /*1eba0*/  F2FP.SATFINITE.E4M3.F32.PACK_AB_MERGE_C R9, RZ, R4, RZ ;  /* 0x00000004ff09723e */ /* 0x001fe200048070ff */
[----:B------:R-:W-:Y:S02]  /*1ebb0*/  FMUL R4, R30, UR22 ;  /* 0x000000161e047c20 */ /* 0x000fe40008400000 */
[----:B------:R-:W3:Y:S01]  /*1ebc0*/  LDL.LU R30, [R1+0x234] ;  /* 0x00023400011e7983 */ /* 0x000ee20000300800 */
[----:B------:R-:W-:Y:S02]  /*1ebd0*/  F2FP.SATFINITE.E4M3.F32.PACK_AB_MERGE_C R237, RZ, R237, RZ ;  /* 0x000000edffed723e */ /* 0x000fe400048070ff */
[----:B------:R-:W-:Y:S01]  /*1ebe0*/  F2FP.SATFINITE.E4M3.F32.PACK_AB_MERGE_C R13, RZ, R5, RZ ;  /* 0x00000005ff0d723e */ /* 0x000fe200048070ff */
[----:B------:R-:W-:Y:S01]  /*1ebf0*/  FMUL R5, R37, UR22 ;  /* 0x0000001625057c20 */ /* 0x000fe20008400000 */
[----:B------:R-:W-:Y:S01]  /*1ec00*/  ISETP.LT.OR P0, PT, R0, 0xd9, !P3 ;  /* 0x000000d90000780c */ /* 0x000fe20005f01670 */
[----:B------:R-:W3:Y:S01]  /*1ec10*/  LDL.LU R37, [R1+0x238] ;  /* 0x0002380001257983 */ /* 0x000ee20000300800 */
[----:B------:R-:W-:-:S03]  /*1ec20*/  F2FP.SATFINITE.E4M3.F32.PACK_AB_MERGE_C R15, RZ, R6, RZ ;  /* 0x00000006ff0f723e */ /* 0x000fc600048070ff */
[----:B------:R-:W-:Y:S01]  /*1ec30*/  @!P1 STG.E.U8 desc[UR20][R2.64+0xd1], R237 ;  /* 0x0000d1ed02009986 */ /* 0x000fe2000c101114 */
[----:B------:R-:W-:-:S03]  /*1ec40*/  ISETP.LT.OR P1, PT, R0, 0xda, !P3 ;  /* 0x000000da0000780c */ /* 0x000fc60005f21670 */
[----:B------:R0:W-:Y:S01]  /*1ec50*/  @!P5 STG.E.U8 desc[UR20][R24.64+0xd0], R11 ;  /* 0x0000d00b1800d986 */ /* 0x0001e2000c101114 */
[----:B------:R-:W-:-:S03]  /*1ec60*/  ISETP.LT.OR P5, PT, R0, 0xd9, !P2 ;  /* 0x000000d90000780c */ /* 0x000fc600057a1670 */
[----:B------:R1:W-:Y:S01]  /*1ec70*/  @!P6 STG.E.U8 desc[UR20][R24.64+0xd1], R13 ;  /* 0x0000d10d1800e986 */ /* 0x0003e2000c101114 */
[----:B0-----:R-:W-:Y:S02]  /*1ec80*/  F2FP.SATFINITE.E4M3.F32.PACK_AB_MERGE_C R11, RZ, R5, RZ ;  /* 0x00000005ff0b723e */ /* 0x001fe400048070ff */
[----:B-1----:R-:W-:Y:S01]  /*1ec90*/  F2FP.SATFINITE.E4M3.F32.PACK_AB_MERGE_C R13, RZ, R7, RZ ;  /* 0x00000007ff0d723e */ /* 0x002fe200048070ff */
[----:B------:R0:W-:Y:S04]  /*1eca0*/  @!P0 STG.E.U8 desc[UR20][R2.64+0xd8], R9 ;  /* 0x0000d80902008986 */ /* 0x0001e8000c101114 */
[----:B------:R1:W-:Y:S01]  /*1ecb0*/  @!P1 STG.E.U8 desc[UR20][R2.64+0xd9], R11 ;  /* 0x0000d90b02009986 */ /* 0x0003e2000c101114 */
[----:B0-----:R-:W-:-:S03]  /*1ecc0*/  F2FP.SATFINITE.E4M3.F32.PACK_AB_MERGE_C R9, RZ, R4, RZ ;  /* 0x00000004ff09723e */ /* 0x001fc600048070ff */
[----:B------:R0:W-:Y:S01]  /*1ecd0*/  @!P5 STG.E.U8 desc[UR20][R24.64+0xd8], R15 ;  /* 0x0000d80f1800d986 */ /* 0x0001e2000c101114 */
[----:B--2---:R-:W-:-:S03]  /*1ece0*/  FMUL R5, R36, UR22 ;  /* 0x0000001624057c20 */ /* 0x004fc60008400000 */
[----:B------:R-:W2:Y:S02]  /*1ecf0*/  LDL.LU R36, [R1+0x23c] ;  /* 0x00023c0001247983 */ /* 0x000ea40000300800 */
[----:B-1----:R-:W-:Y:S01]  /*1ed00*/  F2FP.SATFINITE.E4M3.F32.PACK_AB_MERGE_C R11, RZ, R5, RZ ;  /* 0x00000005ff0b723e */ /* 0x002fe200048070ff */
[----:B------:R-:W-:Y:S02]  /*1ed10*/  FMUL R6, R35, UR22 ;  /* 0x0000001623067c20 */ /* 0x000fe40008400000 */
[----:B------:R-:W2:Y:S01]  /*1ed20*/  LDL.LU R35, [R1+0x240] ;  /* 0x0002400001237983 */ /* 0x000ea20000300800 */
[----:B----4-:R-:W-:-:S03]  /*1ed30*/  FMUL R7, R34, UR22 ;  /* 0x0000001622077c20 */ /* 0x010fc60008400000 */
[----:B------:R-:W4:Y:S01]  /*1ed40*/  LDL.LU R34, [R1+0x244] ;  /* 0x0002440001227983 */ /* 0x000f220000300800 */
[----:B-----5:R-:W-:-:S03]  /*1ed50*/  FMUL R4, R33, UR22 ;  /* 0x0000001621047c20 */ /* 0x020fc60008400000 */
[----:B------:R-:W5:Y:S01]  /*1ed60*/  LDL.LU R33, [R1+0x248] ;  /* 0x0002480001217983 */ /* 0x000f620000300800 */
[----:B0-----:R-:W-:Y:S01]  /*1ed70*/  F2FP.SATFINITE.E4M3.F32.PACK_AB_MERGE_C R15, RZ, R6, RZ ;  /* 0x00000006ff0f723e */ /* 0x001fe200048070ff */
[----:B---3--:R-:W-:Y:S02]  /*1ed80*/  FMUL R5, R31, UR22 ;  /* 0x000000161f057c20 */ /* 0x008fe40008400000 */
[----:B------:R-:W3:Y:S01]  /*1ed90*/  LDL.LU R31, [R1+0x24c] ;  /* 0x00024c00011f7983 */ /* 0x000ee20000300800 */
[----:B------:R-:W-:-:S03]  /*1eda0*/  FMUL R6, R30, UR22 ;  /* 0x000000161e067c20 */ /* 0x000fc60008400000 */
[----:B------:R-:W3:Y:S01]  /*1edb0*/  LDL.LU R30, [R1+0x250] ;  /* 0x00025000011e7983 */ /* 0x000ee20000300800 */
[C---:B------:R-:W-:Y:S02]  /*1edc0*/  ISETP.LT.OR P6, PT, R0.reuse, 0xda, !P2 ;  /* 0x000000da0000780c */ /* 0x040fe400057c1670 */
[C---:B------:R-:W-:Y:S02]  /*1edd0*/  ISETP.LT.OR P5, PT, R0.reuse, 0xe1, !P3 ;  /* 0x000000e10000780c */ /* 0x040fe40005fa1670 */
[C---:B------:R-:W-:Y:S02]  /*1ede0*/  ISETP.LT.OR P0, PT, R0.reuse, 0xe1, !P2 ;  /* 0x000000e10000780c */ /* 0x040fe40005701670 */
[----:B------:R-:W-:-:S07]  /*1edf0*/  ISETP.LT.OR P1, PT, R0, 0xe2, !P2 ;  /* 0x000000e20000780c */ /* 0x000fce0005721670 */
[----:B------:R0:W-:Y:S01]  /*1ee00*/  @!P6 STG.E.U8 desc[UR20][R24.64+0xd9], R13 ;  /* 0x0000d90d1800e986 */ /* 0x0001e2000c101114 */
[C---:B------:R-:W-:Y:S02]  /*1ee10*/  ISETP.LT.OR P6, PT, R0.reuse, 0xe2, !P3 ;  /* 0x000000e20000780c */ /* 0x040fe40005fc1670 */
[----:B------:R-:W-:Y:S01]  /*1ee20*/  F2FP.SATFINITE.E4M3.F32.PACK_AB_MERGE_C R7, RZ, R7, RZ ;  /* 0x00000007ff07723e */ /* 0x000fe200048070ff */
[----:B------:R1:W-:Y:S01]  /*1ee30*/  @!P5 STG.E.U8 desc[UR20][R2.64+0xe0], R9 ;  /* 0x0000e0090200d986 */ /* 0x0003e2000c101114 */
[----:B------:R-:W-:Y:S02]  /*1ee40*/  ISETP.LT.OR P5, PT, R0, 0xea, !P2 ;  /* 0x000000ea0000780c */ /* 0x000fe400057a1670 */
[----:B0-----:R-:W-:Y:S01]  /*1ee50*/  F2FP.SATFINITE.E4M3.F32.PACK_AB_MERGE_C R13, RZ, R4, RZ ;  /* 0x00000004ff0d723e */ /* 0x001fe200048070ff */
[----:B------:R-:W-:-:S06]  /*1ee60*/  FMUL R4, R38, UR22 ;  /* 0x0000001626047c20 */ /* 0x000fcc0008400000 */
[----:B------:R-:W-:Y:S01]  /*1ee70*/  @!P6 STG.E.U8 desc[UR20][R2.64+0xe1], R11 ;  /* 0x0000e10b0200e986 */ /* 0x000fe2000c101114 */
[----:B------:R-:W-:-:S03]  /*1ee80*/  ISETP.LT.OR P6, PT, R0, 0xe9, !P3 ;  /* 0x000000e90000780c */ /* 0x000fc60005fc1670 */
[----:B------:R-:W-:Y:S01]  /*1ee90*/  @!P0 STG.E.U8 desc[UR20][R24.64+0xe0], R15 ;  /* 0x0000e00f18008986 */ /* 0x000fe2000c101114 */
[----:B------:R-:W-:-:S03]  /*1eea0*/  ISETP.LT.OR P0, PT, R0, 0xea, !P3 ;  /* 0x000000ea0000780c */ /* 0x000fc60005f01670 */
[----:B------:R0:W-:Y:S04]  /*1eeb0*/  @!P1 STG.E.U8 desc[UR20][R24.64+0xe1], R7 ;  /* 0x0000e10718009986 */ /* 0x0001e8000c101114 */
[----:B------:R-:W3:Y:S01]  /*1eec0*/  LDL.LU R38, [R1+0x254] ;  /* 0x0002540001267983 */ /* 0x000ee20000300800 */
[----:B-1----:R-:W-:Y:S02]  /*1eed0*/  F2FP.SATFINITE.E4M3.F32.PACK_AB_MERGE_C R9, RZ, R5, RZ ;  /* 0x00000005ff09723e */ /* 0x002fe400048070ff */
[----:B0-----:R-:W-:Y:S01]  /*1eee0*/  F2FP.SATFINITE.E4M3.F32.PACK_AB_MERGE_C R7, RZ, R4, RZ ;  /* 0x00000004ff07723e */ /* 0x001fe200048070ff */
[----:B------:R-:W-:Y:S02]  /*1eef0*/  FMUL R4, R37, UR22 ;  /* 0x0000001625047c20 */ /* 0x000fe40008400000 */
[----:B------:R-:W3:Y:S01]  /*1ef00*/  LDL.LU R37, [R1+0x258] ;  /* 0x0002580001257983 */ /* 0x000ee20000300800 */
[----:B------:R-:W-:-:S02]  /*1ef10*/  F2FP.SATFINITE.E4M3.F32.PACK_AB_MERGE_C R11, RZ, R6, RZ ;  /* 0x00000006ff0b723e */ /* 0x000fc400048070ff */
[----:B------:R-:W-:Y:S01]  /*1ef20*/  F2FP.SATFINITE.E4M3.F32.PACK_AB_MERGE_C R15, RZ, R4, RZ ;  /* 0x00000004ff0f723e */ /* 0x000fe200048070ff */
[----:B------:R-:W-:Y:S04]  /*1ef30*/  @!P6 STG.E.U8 desc[UR20][R2.64+0xe8], R13 ;  /* 0x0000e80d0200e986 */ /* 0x000fe8000c101114 */
[----:B------:R0:W-:Y:S04]  /*1ef40*/  @!P0 STG.E.U8 desc[UR20][R2.64+0xe9], R9 ;  /* 0x0000e90902008986 */ /* 0x0001e8000c101114 */
[----:B------:R1:W-:Y:S01]  /*1ef50*/  @!P5 STG.E.U8 desc[UR20][R24.64+0xe9], R11 ;  /* 0x0000e90b1800d986 */ /* 0x0003e2000c101114 */
[----:B--2---:R-:W-:-:S03]  /*1ef60*/  FMUL R5, R36, UR22 ;  /* 0x0000001624057c20 */ /* 0x004fc60008400000 */
[----:B------:R-:W2:Y:S02]  /*1ef70*/  LDL.LU R36, [R1+0x25c] ;  /* 0x00025c0001247983 */ /* 0x000ea40000300800 */
[----:B0-----:R-:W-:Y:S01]  /*1ef80*/  F2FP.SATFINITE.E4M3.F32.PACK_AB_MERGE_C R9, RZ, R5, RZ ;  /* 0x00000005ff09723e */ /* 0x001fe200048070ff */
[----:B------:R-:W-:Y:S02]  /*1ef90*/  FMUL R6, R35, UR22 ;  /* 0x0000001623067c20 */ /* 0x000fe40008400000 */
[----:B------:R-:W2:Y:S01]  /*1efa0*/  LDL.LU R35, [R1+0x260] ;  /* 0x0002600001237983 */ /* 0x000ea20000300800 */
[----:B----4-:R-:W-:-:S03]  /*1efb0*/  FMUL R4, R34, UR22 ;  /* 0x0000001622047c20 */ /* 0x010fc60008400000 */
[----:B------:R-:W4:Y:S02]  /*1efc0*/  LDL.LU R34, [R1+0x264] ;  /* 0x0002640001227983 */ /* 0x000f240000300800 */
[----:B-1----:R-:W-:Y:S01]  /*1efd0*/  F2FP.SATFINITE.E4M3.F32.PACK_AB_MERGE_C R11, RZ, R4, RZ ;  /* 0x00000004ff0b723e */ /* 0x002fe200048070ff */
[----:B-----5:R-:W-:Y:S02]  /*1efe0*/  FMUL R4, R33, UR22 ;  /* 0x0000001621047c20 */ /* 0x020fe40008400000 */
[----:B------:R-:W5:Y:S03]  /*1eff0*/  LDL.LU R33, [R1+0x268] ;  /* 0x0002680001217983 */ /* 0x000f660000300800 */
[----:B------:R-:W-:Y:S01]  /*1f000*/  F2FP.SATFINITE.E4M3.F32.PACK_AB_MERGE_C R13, RZ, R4, RZ ;  /* 0x00000004ff0d723e */ /* 0x000fe200048070ff */
        /* <DEDUP_REMOVED lines=9> */
[----:B------:R-:W-:-:S03]  /*1f0a0*/  ISETP.LT.OR P1, PT, R0, 0xf1, !P2 ;  /* 0x000000f10000780c */ /* 0x000fc60005721670 */
[----:B------:R1:W-:Y:S01]  /*1f0b0*/  @!P6 STG.E.U8 desc[UR20][R2.64+0xf0], R15 ;  /* 0x0000f00f0200e986 */ /* 0x0003e2000c101114 */
[C---:B------:R-:W-:Y:S02]  /*1f0c0*/  ISETP.LT.OR P6, PT, R0.reuse, 0xf9, !P3 ;  /* 0x000000f90000780c */ /* 0x040fe40005fc1670 */
[----:B------:R-:W-:Y:S01]  /*1f0d0*/  ISETP.LT.OR P3, PT, R0, 0xfa, !P3 ;  /* 0x000000fa0000780c */ /* 0x000fe20005f61670 */
[----:B------:R1:W-:Y:S01]  /*1f0e0*/  @!P0 STG.E.U8 desc[UR20][R2.64+0xf1], R9 ;  /* 0x0000f10902008986 */ /* 0x0003e2000c101114 */
[----:B0-----:R-:W-:Y:S02]  /*1f0f0*/  F2FP.SATFINITE.E4M3.F32.PACK_AB_MERGE_C R7, RZ, R6, RZ ;  /* 0x00000006ff07723e */ /* 0x001fe400048070ff */
[----:B-1----:R-:W-:Y:S02]  /*1f100*/  F2FP.SATFINITE.E4M3.F32.PACK_AB_MERGE_C R15, RZ, R5, RZ ;  /* 0x00000005ff0f723e */ /* 0x002fe400048070ff */
[----:B------:R-:W-:Y:S01]  /*1f110*/  F2FP.SATFINITE.E4M3.F32.PACK_AB_MERGE_C R9, RZ, R4, RZ ;  /* 0x00000004ff09723e */ /* 0x000fe200048070ff */
[----:B------:R-:W-:-:S02]  /*1f120*/  FMUL R4, R38, UR22 ;  /* 0x0000001626047c20 */ /* 0x000fc40008400000 */
[----:B------:R-:W3:Y:S04]  /*1f130*/  LDL.LU R38, [R1+0x274] ;  /* 0x0002740001267983 */ /* 0x000ee80000300800 */
[----:B------:R0:W-:Y:S01]  /*1f140*/  @!P5 STG.E.U8 desc[UR20][R24.64+0xf1], R11 ;  /* 0x0000f10b1800d986 */ /* 0x0001e2000c101114 */
[----:B------:R-:W-:Y:S01]  /*1f150*/  ISETP.LT.OR P5, PT, R0, 0xf9, !P2 ;  /* 0x000000f90000780c */ /* 0x000fe200057a1670 */
[----:B------:R-:W-:Y:S02]  /*1f160*/  FMUL R5, R37, UR22 ;  /* 0x0000001625057c20 */ /* 0x000fe40008400000 */
[----:B------:R-:W3:Y:S04]  /*1f170*/  LDL.LU R37, [R1+0x278] ;  /* 0x0002780001257983 */ /* 0x000ee80000300800 */
[----:B------:R1:W-:Y:S04]  /*1f180*/  @!P1 STG.E.U8 desc[UR20][R24.64+0xf0], R7 ;  /* 0x0000f00718009986 */ /* 0x0003e8000c101114 */
[----:B------:R-:W-:Y:S04]  /*1f190*/  @!P6 STG.E.U8 desc[UR20][R2.64+0xf8], R13 ;  /* 0x0000f80d0200e986 */ /* 0x000fe8000c101114 */
[----:B------:R4:W-:Y:S01]  /*1f1a0*/  @!P3 STG.E.U8 desc[UR20][R2.64+0xf9], R15 ;  /* 0x0000f90f0200b986 */ /* 0x0009e2000c101114 */
[----:B0-----:R-:W-:-:S03]  /*1f1b0*/  F2FP.SATFINITE.E4M3.F32.PACK_AB_MERGE_C R11, RZ, R4, RZ ;  /* 0x00000004ff0b723e */ /* 0x001fc600048070ff */
[----:B------:R0:W-:Y:S01]  /*1f1c0*/  @!P5 STG.E.U8 desc[UR20][R24.64+0xf8], R9 ;  /* 0x0000f8091800d986 */ /* 0x0001e2000c101114 */
[----:B--2---:R-:W-:-:S03]  /*1f1d0*/  FMUL R6, R36, UR22 ;  /* 0x0000001624067c20 */ /* 0x004fc60008400000 */
[----:B------:R-:W2:Y:S01]  /*1f1e0*/  LDL.LU R36, [R1+0x27c] ;  /* 0x00027c0001247983 */ /* 0x000ea20000300800 */
[----:B-1----:R-:W-:-:S03]  /*1f1f0*/  FMUL R7, R35, UR22 ;  /* 0x0000001623077c20 */ /* 0x002fc60008400000 */
        /* <DEDUP_REMOVED lines=10> */
[----:B------:R-:W-:Y:S02]  /*1f2a0*/  ISETP.GE.AND P1, PT, R32, 0x81, PT ;  /* 0x000000812000780c */ /* 0x000fe40003f26270 */
[C---:B------:R-:W-:Y:S02]  /*1f2b0*/  ISETP.LT.OR P2, PT, R0.reuse, 0xfa, !P2 ;  /* 0x000000fa0000780c */ /* 0x040fe40005741670 */
[C---:B------:R-:W-:Y:S02]  /*1f2c0*/  ISETP.LT.OR P6, PT, R0.reuse, 0x1, !P1 ;  /* 0x000000010000780c */ /* 0x040fe40004fc1670 */
[----:B------:R-:W-:Y:S02]  /*1f2d0*/  ISETP.LT.OR P3, PT, R0, 0x2, !P1 ;  /* 0x000000020000780c */ /* 0x000fe40004f61670 */
[----:B------:R-:W-:Y:S02]  /*1f2e0*/  F2FP.SATFINITE.E4M3.F32.PACK_AB_MERGE_C R5, RZ, R5, RZ ;  /* 0x00000005ff05723e */ /* 0x000fe400048070ff */
[----:B------:R-:W-:-:S05]  /*1f2f0*/  ISETP.GE.AND P0, PT, R32, 0x89, PT ;  /* 0x000000892000780c */ /* 0x000fca0003f06270 */
[----:B------:R-:W-:Y:S01]  /*1f300*/  @!P2 STG.E.U8 desc[UR20][R24.64+0xf9], R11 ;  /* 0x0000f90b1800a986 */ /* 0x000fe2000c101114 */
[----:B------:R-:W-:-:S03]  /*1f310*/  F2FP.SATFINITE.E4M3.F32.PACK_AB_MERGE_C R13, RZ, R6, RZ ;  /* 0x00000006ff0d723e */ /* 0x000fc600048070ff */
[----:B------:R0:W-:Y:S01]  /*1f320*/  @!P6 STG.E.U8 desc[UR20][R28.64], R5 ;  /* 0x000000051c00e986 */ /* 0x0001e2000c101114 */
[C---:B------:R-:W-:Y:S02]  /*1f330*/  ISETP.LT.OR P6, PT, R0.reuse, 0x2, !P0 ;  /* 0x000000020000780c */ /* 0x040fe400047c1670 */
[C---:B------:R-:W-:Y:S01]  /*1f340*/  ISETP.LT.OR P5, PT, R0.reuse, 0x1, !P0 ;  /* 0x000000010000780c */ /* 0x040fe200047a1670 */
[----:B------:R1:W-:Y:S01]  /*1f350*/  @!P3 STG.E.U8 desc[UR20][R28.64+0x1], R13 ;  /* 0x0000010d1c00b986 */ /* 0x0003e2000c101114 */
[----:B------:R-:W-:Y:S02]  /*1f360*/  ISETP.LT.OR P2, PT, R0, 0xa, !P1 ;  /* 0x0000000a0000780c */ /* 0x000fe40004f41670 */
[----:B0-----:R-:W-:Y:S02]  /*1f370*/  F2FP.SATFINITE.E4M3.F32.PACK_AB_MERGE_C R5, RZ, R3, RZ ;  /* 0x00000003ff05723e */ /* 0x001fe400048070ff */
[----:B-1----:R-:W-:Y:S01]  /*1f380*/  F2FP.SATFINITE.E4M3.F32.PACK_AB_MERGE_C R13, RZ, R2, RZ ;  /* 0x00000002ff0d723e */ /* 0x002fe200048070ff */
[----:B------:R-:W-:-:S02]  /*1f390*/  FMUL R3, R38, UR22 ;  /* 0x0000001626037c20 */ /* 0x000fc40008400000 */
[----:B------:R-:W3:Y:S01]  /*1f3a0*/  LDL.LU R38, [R1+0x294] ;  /* 0x0002940001267983 */ /* 0x000ee20000300800 */
[----:B------:R-:W-:Y:S02]  /*1f3b0*/  F2FP.SATFINITE.E4M3.F32.PACK_AB_MERGE_C R11, RZ, R4, RZ ;  /* 0x00000004ff0b723e */ /* 0x000fe400048070ff */
[----:B------:R-:W-:Y:S01]  /*1f3c0*/  ISETP.LT.OR P3, PT, R0, 0x9, !P1 ;  /* 0x000000090000780c */ /* 0x000fe20004f61670 */
[----:B------:R0:W-:Y:S01]  /*1f3d0*/  @!P6 STG.E.U8 desc[UR20][R26.64+0x1], R9 ;  /* 0x000001091a00e986 */ /* 0x0001e2000c101114 */
[----:B------:R-:W-:-:S03]  /*1f3e0*/  FMUL R2, R37, UR22 ;  /* 0x0000001625027c20 */ /* 0x000fc60008400000 */
[----:B------:R-:W3:Y:S01]  /*1f3f0*/  LDL.LU R37, [R1+0x298] ;  /* 0x0002980001257983 */ /* 0x000ee20000300800 */
[----:B------:R-:W-:Y:S02]  /*1f400*/  F2FP.SATFINITE.E4M3.F32.PACK_AB_MERGE_C R7, RZ, R7, RZ ;  /* 0x00000007ff07723e */ /* 0x000fe400048070ff */
[----:B0-----:R-:W-:-:S03]  /*1f410*/  F2FP.SATFINITE.E4M3.F32.PACK_AB_MERGE_C R9, RZ, R2, RZ ;  /* 0x00000002ff09723e */ /* 0x001fc600048070ff */
        /* <DEDUP_REMOVED lines=8> */
[----:B------:R-:W2:Y:S03]  /*1f4a0*/  LDL.LU R35, [R1+0x2a0] ;  /* 0x0002a00001237983 */ /* 0x000ea60000300800 */
[----:B------:R-:W-:Y:S01]  /*1f4b0*/  F2FP.SATFINITE.E4M3.F32.PACK_AB_MERGE_C R15, RZ, R2, RZ ;  /* 0x00000002ff0f723e */ /* 0x000fe200048070ff */
[----:B----4-:R-:W-:Y:S02]  /*1f4c0*/  FMUL R2, R34, UR22 ;  /* 0x0000001622027c20 */ /* 0x010fe40008400000 */
[----:B------:R-:W4:Y:S01]  /*1f4d0*/  LDL.LU R34, [R1+0x2a4] ;  /* 0x0002a40001227983 */ /* 0x000f220000300800 */
[----:B-----5:R-:W-:-:S03]  /*1f4e0*/  FMUL R3, R33, UR22 ;  /* 0x0000001621037c20 */ /* 0x020fc60008400000 */
[----:B------:R-:W5:Y:S01]  /*1f4f0*/  LDL.LU R33, [R1+0x2a8] ;  /* 0x0002a80001217983 */ /* 0x000f620000300800 */
[----:B---3--:R-:W-:-:S03]  /*1f500*/  FMUL R4, R31, UR22 ;  /* 0x000000161f047c20 */ /* 0x008fc60008400000 */
[----:B------:R-:W3:Y:S01]  /*1f510*/  LDL.LU R31, [R1+0x2ac] ;  /* 0x0002ac00011f7983 */ /* 0x000ee20000300800 */
[----:B0-----:R-:W-:-:S03]  /*1f520*/  FMUL R5, R30, UR22 ;  /* 0x000000161e057c20 */ /* 0x001fc60008400000 */
[----:B------:R-:W3:Y:S01]  /*1f530*/  LDL.LU R30, [R1+0x2b0] ;  /* 0x0002b000011e7983 */ /* 0x000ee20000300800 */
[C---:B------:R-:W-:Y:S02]  /*1f540*/  ISETP.LT.OR P6, PT, R0.reuse, 0xa, !P0 ;  /* 0x0000000a0000780c */ /* 0x040fe400047c1670 */
[C---:B------:R-:W-:Y:S02]  /*1f550*/  ISETP.LT.OR P5, PT, R0.reuse, 0x9, !P0 ;  /* 0x000000090000780c */ /* 0x040fe400047a1670 */
[C---:B------:R-:W-:Y:S02]  /*1f560*/  ISETP.LT.OR P3, PT, R0.reuse, 0x11, !P1 ;  /* 0x000000110000780c */ /* 0x040fe40004f61670 */
[----:B------:R-:W-:-:S07]  /*1f570*/  ISETP.LT.OR P2, PT, R0, 0x12, !P1 ;  /* 0x000000120000780c */ /* 0x000fce0004f41670 */
[----:B------:R0:W-:Y:S01]  /*1f580*/  @!P6 STG.E.U8 desc[UR20][R26.64+0x9], R7 ;  /* 0x000009071a00e986 */ /* 0x0001e2000c101114 */
[----:B------:R-:W-:-:S03]  /*1f590*/  ISETP.LT.OR P6, PT, R0, 0x12, !P0 ;  /* 0x000000120000780c */ /* 0x000fc600047c1670 */
[----:B------:R-:W-:Y:S01]  /*1f5a0*/  @!P5 STG.E.U8 desc[UR20][R26.64+0x8], R13 ;  /* 0x0000080d1a00d986 */ /* 0x000fe2000c101114 */
[----:B------:R-:W-:-:S03]  /*1f5b0*/  ISETP.LT.OR P5, PT, R0, 0x11, !P0 ;  /* 0x000000110000780c */ /* 0x000fc600047a1670 */
[----:B------:R1:W-:Y:S01]  /*1f5c0*/  @!P3 STG.E.U8 desc[UR20][R28.64+0x10], R9 ;  /* 0x000010091c00b986 */ /* 0x0003e2000c101114 */
[C---:B------:R-:W-:Y:S02]  /*1f5d0*/  ISETP.LT.OR P3, PT, R0.reuse, 0x19, !P1 ;  /* 0x000000190000780c */ /* 0x040fe40004f61670 */
[----:B0-----:R-:W-:Y:S01]  /*1f5e0*/  F2FP.SATFINITE.E4M3.F32.PACK_AB_MERGE_C R7, RZ, R2, RZ ;  /* 0x00000002ff07723e */ /* 0x001fe200048070ff */
[----:B------:R0:W-:Y:S01]  /*1f5f0*/  @!P2 STG.E.U8 desc[UR20][R28.64+0x11], R11 ;  /* 0x0000110b1c00a986 */ /* 0x0001e2000c101114 */
[----:B------:R-:W-:Y:S02]  /*1f600*/  ISETP.LT.OR P2, PT, R0, 0x1a, !P1 ;  /* 0x0000001a0000780c */ /* 0x000fe40004f41670 */
[----:B-1----:R-:W-:Y:S01]  /*1f610*/  F2FP.SATFINITE.E4M3.F32.PACK_AB_MERGE_C R9, RZ, R3, RZ ;  /* 0x00000003ff09723e */ /* 0x002fe200048070ff */
[----:B------:R-:W-:Y:S02]  /*1f620*/  FMUL R2, R38, UR22 ;  /* 0x0000001626027c20 */ /* 0x000fe40008400000 */
[----:B------:R-:W3:Y:S01]  /*1f630*/  LDL.LU R38, [R1+0x2b4] ;  /* 0x0002b40001267983 */ /* 0x000ee20000300800 */
[----:B0-----:R-:W-:-:S03]  /*1f640*/  F2FP.SATFINITE.E4M3.F32.PACK_AB_MERGE_C R11, RZ, R4, RZ ;  /* 0x00000004ff0b723e */ /* 0x001fc600048070ff */
[----:B------:R0:W-:Y:S01]  /*1f650*/  @!P6 STG.E.U8 desc[UR20][R26.64+0x11], R7 ;  /* 0x000011071a00e986 */ /* 0x0001e2000c101114 */
[----:B------:R-:W-:Y:S01]  /*1f660*/  ISETP.LT.OR P6, PT, R0, 0x1a, !P0 ;  /* 0x0000001a0000780c */ /* 0x000fe200047c1670 */
[----:B------:R-:W-:Y:S02]  /*1f670*/  FMUL R3, R37, UR22 ;  /* 0x0000001625037c20 */ /* 0x000fe40008400000 */
[----:B------:R-:W3:Y:S01]  /*1f680*/  LDL.LU R37, [R1+0x2b8] ;  /* 0x0002b80001257983 */ /* 0x000ee20000300800 */
[----:B0-----:R-:W-:-:S03]  /*1f690*/  F2FP.SATFINITE.E4M3.F32.PACK_AB_MERGE_C R7, RZ, R2, RZ ;  /* 0x00000002ff07723e */ /* 0x001fc600048070ff */
[----:B------:R-:W-:Y:S04]  /*1f6a0*/  @!P5 STG.E.U8 desc[UR20][R26.64+0x10], R15 ;  /* 0x0000100f1a00d986 */ /* 0x000fe8000c101114 */
        /* <DEDUP_REMOVED lines=13> */
[----:B------:R-:W5:Y:S02]  /*1f780*/  LDL.LU R33, [R1+0x2c8] ;  /* 0x0002c80001217983 */ /* 0x000f640000300800 */
        /* <DEDUP_REMOVED lines=8> */
[----:B------:R-:W-:Y:S02]  /*1f810*/  F2FP.SATFINITE.E4M3.F32.PACK_AB_MERGE_C R5, RZ, R5, RZ ;  /* 0x00000005ff05723e */ /* 0x000fe400048070ff */
[----:B------:R-:W-:-:S05]  /*1f820*/  ISETP.LT.OR P6, PT, R0, 0x22, !P0 ;  /* 0x000000220000780c */ /* 0x000fca00047c1670 */
[----:B------:R0:W-:Y:S01]  /*1f830*/  @!P5 STG.E.U8 desc[UR20][R26.64+0x18], R5 ;  /* 0x000018051a00d986 */ /* 0x0001e2000c101114 */
[----:B------:R-:W-:-:S03]  /*1f840*/  ISETP.LT.OR P5, PT, R0, 0x21, !P0 ;  /* 0x000000210000780c */ /* 0x000fc600047a1670 */
[----:B------:R-:W-:Y:S01]  /*1f850*/  @!P3 STG.E.U8 desc[UR20][R28.64+0x20], R9 ;  /* 0x000020091c00b986 */ /* 0x000fe2000c101114 */
[----:B------:R-:W-:-:S03]  /*1f860*/  ISETP.LT.OR P3, PT, R0, 0x29, !P1 ;  /* 0x000000290000780c */ /* 0x000fc60004f61670 */
[----:B------:R1:W-:Y:S01]  /*1f870*/  @!P2 STG.E.U8 desc[UR20][R28.64+0x21], R11 ;  /* 0x0000210b1c00a986 */ /* 0x0003e2000c101114 */
[----:B------:R-:W-:Y:S02]  /*1f880*/  ISETP.LT.OR P2, PT, R0, 0x2a, !P1 ;  /* 0x0000002a0000780c */ /* 0x000fe40004f41670 */
[----:B0-----:R-:W-:Y:S02]  /*1f890*/  F2FP.SATFINITE.E4M3.F32.PACK_AB_MERGE_C R5, RZ, R3, RZ ;  /* 0x00000003ff05723e */ /* 0x001fe400048070ff */
[----:B-1----:R-:W-:Y:S01]  /*1f8a0*/  F2FP.SATFINITE.E4M3.F32.PACK_AB_MERGE_C R11, RZ, R2, RZ ;  /* 0x00000002ff0b723e */ /* 0x002fe200048070ff */
[----:B------:R-:W-:Y:S02]  /*1f8b0*/  FMUL R2, R38, UR22 ;  /* 0x0000001626027c20 */ /* 0x000fe40008400000 */
[----:B------:R-:W3:Y:S01]  /*1f8c0*/  LDL.LU R38, [R1+0x2d4] ;  /* 0x0002d40001267983 */ /* 0x000ee20000300800 */
[----:B------:R-:W-:-:S03]  /*1f8d0*/  F2FP.SATFINITE.E4M3.F32.PACK_AB_MERGE_C R9, RZ, R4, RZ ;  /* 0x00000004ff09723e */ /* 0x000fc600048070ff */
[----:B------:R-:W-:Y:S01]  /*1f8e0*/  @!P6 STG.E.U8 desc[UR20][R26.64+0x21], R5 ;  /* 0x000021051a00e986 */ /* 0x000fe2000c101114 */
[----:B------:R-:W-:Y:S01]  /*1f8f0*/  ISETP.LT.OR P6, PT, R0, 0x2a, !P0 ;  /* 0x0000002a0000780c */ /* 0x000fe200047c1670 */
[----:B------:R-:W-:Y:S02]  /*1f900*/  FMUL R3, R37, UR22 ;  /* 0x0000001625037c20 */ /* 0x000fe40008400000 */
[----:B------:R-:W3:Y:S04]  /*1f910*/  LDL.LU R37, [R1+0x2d8] ;  /* 0x0002d80001257983 */ /* 0x000ee80000300800 */
[----:B------:R-:W-:Y:S04]  /*1f920*/  @!P5 STG.E.U8 desc[UR20][R26.64+0x20], R13 ;  /* 0x0000200d1a00d986 */ /* 0x000fe8000c101114 */
[----:B------:R0:W-:Y:S04]  /*1f930*/  @!P3 STG.E.U8 desc[UR20][R28.64+0x28], R7 ;  /* 0x000028071c00b986 */ /* 0x0001e8000c101114 */
[----:B------:R1:W-:Y:S01]  /*1f940*/  @!P2 STG.E.U8 desc[UR20][R28.64+0x29], R9 ;  /* 0x000029091c00a986 */ /* 0x0003e2000c101114 */
[----:B0-----:R-:W-:-:S02]  /*1f950*/  F2FP.SATFINITE.E4M3.F32.PACK_AB_MERGE_C R7, RZ, R2, RZ ;  /* 0x00000002ff07723e */ /* 0x001fc400048070ff */
[----:B-1----:R-:W-:-:S03]  /*1f960*/  F2FP.SATFINITE.E4M3.F32.PACK_AB_MERGE_C R9, RZ, R3, RZ ;  /* 0x00000003ff09723e */ /* 0x002fc600048070ff */
[----:B------:R0:W-:Y:S01]  /*1f970*/  @!P6 STG.E.U8 desc[UR20][R26.64+0x29], R7 ;  /* 0x000029071a00e986 */ /* 0x0001e2000c101114 */
[----:B--2---:R-:W-:-:S03]  /*1f980*/  FMUL R4, R36, UR22 ;  /* 0x0000001624047c20 */ /* 0x004fc60008400000 */
[----:B------:R-:W2:Y:S02]  /*1f990*/  LDL.LU R36, [R1+0x2dc] ;  /* 0x0002dc0001247983 */ /* 0x000ea40000300800 */
[----:B------:R-:W-:Y:S01]  /*1f9a0*/  F2FP.SATFINITE.E4M3.F32.PACK_AB_MERGE_C R13, RZ, R4, RZ ;  /* 0x00000004ff0d723e */ /* 0x000fe200048070ff */
        /* <DEDUP_REMOVED lines=15> */
[----:B------:R-:W-:Y:S01]  /*1faa0*/  @!P5 STG.E.U8 desc[UR20][R26.64+0x28], R11 ;  /* 0x0000280b1a00d986 */ /* 0x000fe2000c101114 */
[----:B------:R-:W-:-:S03]  /*1fab0*/  ISETP.LT.OR P5, PT, R0, 0x31, !P0 ;  /* 0x000000310000780c */ /* 0x000fc600047a1670 */
[----:B------:R0:W-:Y:S01]  /*1fac0*/  @!P2 STG.E.U8 desc[UR20][R28.64+0x31], R13 ;  /* 0x0000310d1c00a986 */ /* 0x0001e2000c101114 */
[----:B------:R-:W-:-:S03]  /*1fad0*/  ISETP.LT.OR P2, PT, R0, 0x3a, !P1 ;  /* 0x0000003a0000780c */ /* 0x000fc60004f41670 */
[----:B------:R1:W-:Y:S01]  /*1fae0*/  @!P3 STG.E.U8 desc[UR20][R28.64+0x30], R9 ;  /* 0x000030091c00b986 */ /* 0x0003e2000c101114 */
[----:B------:R-:W-:Y:S02]  /*1faf0*/  ISETP.LT.OR P3, PT, R0, 0x39, !P1 ;  /* 0x000000390000780c */ /* 0x000fe40004f61670 */
[----:B------:R-:W-:Y:S02]  /*1fb00*/  F2FP.SATFINITE.E4M3.F32.PACK_AB_MERGE_C R5, RZ, R5, RZ ;  /* 0x00000005ff05723e */ /* 0x000fe400048070ff */
[----:B0-----:R-:W-:Y:S02]  /*1fb10*/  F2FP.SATFINITE.E4M3.F32.PACK_AB_MERGE_C R13, RZ, R2, RZ ;  /* 0x00000002ff0d723e */ /* 0x001fe400048070ff */
[----:B-1----:R-:W-:Y:S01]  /*1fb20*/  F2FP.SATFINITE.E4M3.F32.PACK_AB_MERGE_C R9, RZ, R3, RZ ;  /* 0x00000003ff09723e */ /* 0x002fe200048070ff */
[----:B------:R-:W-:Y:S02]  /*1fb30*/  FMUL R3, R38, UR22 ;  /* 0x0000001626037c20 */ /* 0x000fe40008400000 */
[----:B------:R-:W3:Y:S01]  /*1fb40*/  LDL.LU R38, [R1+0x2f4] ;  /* 0x0002f40001267983 */ /* 0x000ee20000300800 */
[----:B------:R-:W-:-:S03]  /*1fb50*/  F2FP.SATFINITE.E4M3.F32.PACK_AB_MERGE_C R11, RZ, R4, RZ ;  /* 0x00000004ff0b723e */ /* 0x000fc600048070ff */
[----:B------:R0:W-:Y:S01]  /*1fb60*/  @!P6 STG.E.U8 desc[UR20][R26.64+0x31], R7 ;  /* 0x000031071a00e986 */ /* 0x0001e2000c101114 */
[----:B------:R-:W-:-:S03]  /*1fb70*/  FMUL R2, R37, UR22 ;  /* 0x0000001625027c20 */ /* 0x000fc60008400000 */
[----:B------:R-:W3:Y:S01]  /*1fb80*/  LDL.LU R37, [R1+0x2f8] ;  /* 0x0002f80001257983 */ /* 0x000ee20000300800 */
[----:B------:R-:W-:Y:S02]  /*1fb90*/  ISETP.LT.OR P6, PT, R0, 0x3a, !P0 ;  /* 0x0000003a0000780c */ /* 0x000fe400047c1670 */
[----:B0-----:R-:W-:Y:S01]  /*1fba0*/  F2FP.SATFINITE.E4M3.F32.PACK_AB_MERGE_C R7, RZ, R2, RZ ;  /* 0x00000002ff07723e */ /* 0x001fe200048070ff */
[----:B------:R0:W-:Y:S04]  /*1fbb0*/  @!P5 STG.E.U8 desc[UR20][R26.64+0x30], R5 ;  /* 0x000030051a00d986 */ /* 0x0001e8000c101114 */
[----:B------:R-:W-:Y:S04]  /*1fbc0*/  @!P2 STG.E.U8 desc[UR20][R28.64+0x39], R11 ;  /* 0x0000390b1c00a986 */ /* 0x000fe8000c101114 */
[----:B------:R1:W-:Y:S01]  /*1fbd0*/  @!P3 STG.E.U8 desc[UR20][R28.64+0x38], R9 ;  /* 0x000038091c00b986 */ /* 0x0003e2000c101114 */
[----:B0-----:R-:W-:-:S05]  /*1fbe0*/  F2FP.SATFINITE.E4M3.F32.PACK_AB_MERGE_C R5, RZ, R3, RZ ;  /* 0x00000003ff05723e */ /* 0x001fca00048070ff */
        /* <DEDUP_REMOVED lines=42> */
[----:B------:R-:W-:Y:S01]  /*1fe90*/  F2FP.SATFINITE.E4M3.F32.PACK_AB_MERGE_C R11, RZ, R4, RZ ;  /* 0x00000004ff0b723e */ /* 0x000fe200048070ff */
[----:B------:R-:W-:Y:S02]  /*1fea0*/  FMUL R2, R35, UR22 ;  /* 0x0000001623027c20 */ /* 0x000fe40008400000 */
[----:B------:R-:W2:Y:S03]  /*1feb0*/  LDL.LU R35, [R1+0x320] ;  /* 0x0003200001237983 */ /* 0x000ea60000300800 */
[----:B-1----:R-:W-:Y:S01]  /*1fec0*/  F2FP.SATFINITE.E4M3.F32.PACK_AB_MERGE_C R13, RZ, R2, RZ ;  /* 0x00000002ff0d723e */ /* 0x002fe200048070ff */
        /* <DEDUP_REMOVED lines=146> */
[----:B------:R-:W-:-:S03]  /*207f0*/  FMUL R3, R37, UR22 ;  /* 0x0000001625037c20 */ /* 0x000fc60008400000 */
[----:B------:R-:W3:Y:S04]  /*20800*/  LDL.LU R37, [R1+0x398] ;  /* 0x0003980001257983 */ /* 0x000ee80000300800 */
[----:B------:R-:W-:Y:S04]  /*20810*/  @!P5 STG.E.U8 desc[UR20][R26.64+0x80], R13 ;  /* 0x0000800d1a00d986 */ /* 0x000fe8000c101114 */
[----:B------:R0:W-:Y:S04]  /*20820*/  @!P3 STG.E.U8 desc[UR20][R28.64+0x88], R7 ;  /* 0x000088071c00b986 */ /* 0x0001e8000c101114 */
[----:B------:R1:W-:Y:S01]  /*20830*/  @!P2 STG.E.U8 desc[UR20][R28.64+0x89], R9 ;  /* 0x000089091c00a986 */ /* 0x0003e2000c101114 */
[----:B0-----:R-:W-:-:S02]  /*20840*/  F2FP.SATFINITE.E4M3.F32.PACK_AB_MERGE_C R7, RZ, R2, RZ ;  /* 0x00000002ff07723e */ /* 0x001fc400048070ff */
[----:B-1----:R-:W-:Y:S01]  /*20850*/  F2FP.SATFINITE.E4M3.F32.PACK_AB_MERGE_C R9, RZ, R3, RZ ;  /* 0x00000003ff09723e */ /* 0x002fe200048070ff */
[----:B--2---:R-:W-:Y:S02]  /*20860*/  FMUL R4, R36, UR22 ;  /* 0x0000001624047c20 */ /* 0x004fe40008400000 */
[----:B------:R-:W2:Y:S03]  /*20870*/  LDL.LU R36, [R1+0x39c] ;  /* 0x00039c0001247983 */ /* 0x000ea60000300800 */
[----:B------:R-:W-:Y:S01]  /*20880*/  F2FP.SATFINITE.E4M3.F32.PACK_AB_MERGE_C R13, RZ, R4, RZ ;  /* 0x00000004ff0d723e */ /* 0x000fe200048070ff */
[----:B------:R-:W-:Y:S02]  /*20890*/  FMUL R5, R35, UR22 ;  /* 0x0000001623057c20 */ /* 0x000fe40008400000 */
[----:B------:R-:W2:Y:S01]  /*208a0*/  LDL.LU R35, [R1+0x3a0] ;  /* 0x0003a00001237983 */ /* 0x000ea20000300800 */
[----:B----4-:R-:W-:-:S03]  /*208b0*/  FMUL R2, R34, UR22 ;  /* 0x0000001622027c20 */ /* 0x010fc60008400000 */
[----:B------:R-:W4:Y:S01]  /*208c0*/  LDL.LU R34, [R1+0x3a4] ;  /* 0x0003a40001227983 */ /* 0x000f220000300800 */
[----:B-----5:R-:W-:-:S03]  /*208d0*/  FMUL R3, R33, UR22 ;  /* 0x0000001621037c20 */ /* 0x020fc60008400000 */
[----:B------:R-:W5:Y:S01]  /*208e0*/  LDL.LU R33, [R1+0x3a8] ;  /* 0x0003a80001217983 */ /* 0x000f620000300800 */
        /* <DEDUP_REMOVED lines=16> */
[----:B------:R-:W-:Y:S01]  /*209f0*/  @!P2 STG.E.U8 desc[UR20][R28.64+0x91], R13 ;  /* 0x0000910d1c00a986 */ /* 0x000fe2000c101114 */
[----:B------:R-:W-:Y:S02]  /*20a00*/  ISETP.LT.OR P2, PT, R0, 0x9a, !P1 ;  /* 0x0000009a0000780c */ /* 0x000fe40004f41670 */
        /* <DEDUP_REMOVED lines=82> */
[----:B------:R0:W-:Y:S01]  /*20f30*/  @!P6 STG.E.U8 desc[UR20][R26.64+0xb1], R7 ;  /* 0x0000b1071a00e986 */ /* 0x0001e2000c101114 */
[----:B------:R-:W-:-:S03]  /*20f40*/  FMUL R3, R38, UR22 ;  /* 0x0000001626037c20 */ /* 0x000fc60008400000 */
[----:B------:R-:W3:Y:S01]  /*20f50*/  LDL.LU R38, [R1+0x3f4] ;  /* 0x0003f40001267983 */ /* 0x000ee20000300800 */
[----:B------:R-:W-:Y:S02]  /*20f60*/  F2FP.SATFINITE.E4M3.F32.PACK_AB_MERGE_C R11, RZ, R4, RZ ;  /* 0x00000004ff0b723e */ /* 0x000fe400048070ff */
[----:B------:R-:W-:Y:S01]  /*20f70*/  ISETP.LT.OR P6, PT, R0, 0xba, !P0 ;  /* 0x000000ba0000780c */ /* 0x000fe200047c1670 */
[----:B------:R-:W-:Y:S02]  /*20f80*/  FMUL R2, R37, UR22 ;  /* 0x0000001625027c20 */ /* 0x000fe40008400000 */
[----:B------:R-:W3:Y:S03]  /*20f90*/  LDL.LU R37, [R1+0x3f8] ;  /* 0x0003f80001257983 */ /* 0x000ee60000300800 */
        /* <DEDUP_REMOVED lines=31> */
[----:B-1----:R-:W-:-:S03]  /*21190*/  F2FP.SATFINITE.E4M3.F32.PACK_AB_MERGE_C R9, RZ, R3, RZ ;  /* 0x00000003ff09723e */ /* 0x002fc600048070ff */
[----:B------:R0:W-:Y:S01]  /*211a0*/  @!P6 STG.E.U8 desc[UR20][R26.64+0xc1], R7 ;  /* 0x0000c1071a00e986 */ /* 0x0001e2000c101114 */
[----:B------:R-:W-:Y:S01]  /*211b0*/  FMUL R2, R38, UR22 ;  /* 0x0000001626027c20 */ /* 0x000fe20008400000 */
[----:B------:R-:W-:Y:S02]  /*211c0*/  ISETP.LT.OR P6, PT, R0, 0xca, !P0 ;  /* 0x000000ca0000780c */ /* 0x000fe400047c1670 */
[----:B------:R-:W3:Y:S01]  /*211d0*/  LDL.LU R38, [R1+0x414] ;  /* 0x0004140001267983 */ /* 0x000ee20000300800 */
[----:B------:R-:W-:Y:S01]  /*211e0*/  F2FP.SATFINITE.E4M3.F32.PACK_AB_MERGE_C R13, RZ, R4, RZ ;  /* 0x00000004ff0d723e */ /* 0x000fe200048070ff */
        /* <DEDUP_REMOVED lines=24> */
[C---:B------:R-:W-:Y:S01]  /*21370*/  ISETP.LT.OR P3, PT, R0.reuse, 0xd1, !P1 ;  /* 0x000000d10000780c */ /* 0x040fe20004f61670 */
[----:B------:R-:W3:Y:S01]  /*21380*/  LDL.LU R40, [R1+0x434] ;  /* 0x0004340001287983 */ /* 0x000ee20000300800 */
[C---:B------:R-:W-:Y:S02]  /*21390*/  ISETP.LT.OR P2, PT, R0.reuse, 0xd2, !P1 ;  /* 0x000000d20000780c */ /* 0x040fe40004f41670 */
[----:B------:R-:W-:Y:S02]  /*213a0*/  ISETP.LT.OR P6, PT, R0, 0xd2, !P0 ;  /* 0x000000d20000780c */ /* 0x000fe400047c1670 */
[----:B------:R-:W-:-:S05]  /*213b0*/  F2FP.SATFINITE.E4M3.F32.PACK_AB_MERGE_C R5, RZ, R5, RZ ;  /* 0x00000005ff05723e */ /* 0x000fca00048070ff */
[----:B------:R0:W-:Y:S01]  /*213c0*/  @!P5 STG.E.U8 desc[UR20][R26.64+0xc8], R5 ;  /* 0x0000c8051a00d986 */ /* 0x0001e2000c101114 */
[----:B------:R-:W-:-:S03]  /*213d0*/  ISETP.LT.OR P5, PT, R0, 0xd1, !P0 ;  /* 0x000000d10000780c */ /* 0x000fc600047a1670 */
[----:B------:R-:W-:Y:S01]  /*213e0*/  @!P3 STG.E.U8 desc[UR20][R28.64+0xd0], R9 ;  /* 0x0000d0091c00b986 */ /* 0x000fe2000c101114 */
[----:B------:R-:W-:-:S03]  /*213f0*/  ISETP.LT.OR P3, PT, R0, 0xd9, !P1 ;  /* 0x000000d90000780c */ /* 0x000fc60004f61670 */
[----:B------:R1:W-:Y:S01]  /*21400*/  @!P2 STG.E.U8 desc[UR20][R28.64+0xd1], R11 ;  /* 0x0000d10b1c00a986 */ /* 0x0003e2000c101114 */
[----:B0-----:R-:W-:Y:S02]  /*21410*/  F2FP.SATFINITE.E4M3.F32.PACK_AB_MERGE_C R5, RZ, R3, RZ ;  /* 0x00000003ff05723e */ /* 0x001fe400048070ff */
[----:B------:R-:W-:-:S03]  /*21420*/  ISETP.LT.OR P2, PT, R0, 0xda, !P1 ;  /* 0x000000da0000780c */ /* 0x000fc60004f41670 */
[----:B------:R-:W-:Y:S01]  /*21430*/  @!P6 STG.E.U8 desc[UR20][R26.64+0xd1], R5 ;  /* 0x0000d1051a00e986 */ /* 0x000fe2000c101114 */
[----:B-1----:R-:W-:Y:S02]  /*21440*/  F2FP.SATFINITE.E4M3.F32.PACK_AB_MERGE_C R11, RZ, R2, RZ ;  /* 0x00000002ff0b723e */ /* 0x002fe400048070ff */
[----:B------:R-:W-:Y:S01]  /*21450*/  ISETP.LT.OR P6, PT, R0, 0xda, !P0 ;  /* 0x000000da0000780c */ /* 0x000fe200047c1670 */
[----:B------:R-:W-:Y:S02]  /*21460*/  FMUL R2, R38, UR22 ;  /* 0x0000001626027c20 */ /* 0x000fe40008400000 */
[----:B------:R-:W3:Y:S01]  /*21470*/  LDL.LU R38, [R1+0x438] ;  /* 0x0004380001267983 */ /* 0x000ee20000300800 */
[----:B------:R-:W-:Y:S01]  /*21480*/  F2FP.SATFINITE.E4M3.F32.PACK_AB_MERGE_C R9, RZ, R4, RZ ;  /* 0x00000004ff09723e */ /* 0x000fe200048070ff */
        /* <DEDUP_REMOVED lines=14> */
[----:B------:R-:W4:Y:S02]  /*21570*/  LDL.LU R34, [R1+0x448] ;  /* 0x0004480001227983 */ /* 0x000f240000300800 */
[----:B0-----:R-:W-:Y:S01]  /*21580*/  F2FP.SATFINITE.E4M3.F32.PACK_AB_MERGE_C R7, RZ, R2, RZ ;  /* 0x00000002ff07723e */ /* 0x001fe200048070ff */
[----:B-----5:R-:W-:Y:S02]  /*21590*/  FMUL R3, R33, UR22 ;  /* 0x0000001621037c20 */ /* 0x020fe40008400000 */
[----:B------:R-:W5:Y:S01]  /*215a0*/  LDL.LU R33, [R1+0x44c] ;  /* 0x00044c0001217983 */ /* 0x000f620000300800 */
[----:B---3--:R-:W-:-:S03]  /*215b0*/  FMUL R4, R31, UR22 ;  /* 0x000000161f047c20 */ /* 0x008fc60008400000 */
        /* <DEDUP_REMOVED lines=13> */
[----:B------:R-:W-:Y:S02]  /*21690*/  F2FP.SATFINITE.E4M3.F32.PACK_AB_MERGE_C R5, RZ, R5, RZ ;  /* 0x00000005ff05723e */ /* 0x000fe400048070ff */
[----:B0-----:R-:W-:Y:S01]  /*216a0*/  F2FP.SATFINITE.E4M3.F32.PACK_AB_MERGE_C R11, RZ, R4, RZ ;  /* 0x00000004ff0b723e */ /* 0x001fe200048070ff */
[----:B------:R-:W-:Y:S01]  /*216b0*/  @!P6 STG.E.U8 desc[UR20][R26.64+0xe1], R7 ;  /* 0x0000e1071a00e986 */ /* 0x000fe2000c101114 */
[C---:B------:R-:W-:Y:S02]  /*216c0*/  ISETP.LT.OR P6, PT, R0.reuse, 0xea, !P0 ;  /* 0x000000ea0000780c */ /* 0x040fe400047c1670 */
[----:B-1----:R-:W-:Y:S01]  /*216d0*/  F2FP.SATFINITE.E4M3.F32.PACK_AB_MERGE_C R9, RZ, R3, RZ ;  /* 0x00000003ff09723e */ /* 0x002fe200048070ff */
[----:B------:R0:W-:Y:S01]  /*216e0*/  @!P5 STG.E.U8 desc[UR20][R26.64+0xe0], R5 ;  /* 0x0000e0051a00d986 */ /* 0x0001e2000c101114 */
[----:B------:R-:W-:-:S03]  /*216f0*/  ISETP.LT.OR P5, PT, R0, 0xe9, !P0 ;  /* 0x000000e90000780c */ /* 0x000fc600047a1670 */
[----:B------:R-:W-:Y:S01]  /*21700*/  @!P2 STG.E.U8 desc[UR20][R28.64+0xe9], R11 ;  /* 0x0000e90b1c00a986 */ /* 0x000fe2000c101114 */
[----:B------:R-:W-:Y:S01]  /*21710*/  ISETP.LT.OR P2, PT, R0, 0xf2, !P1 ;  /* 0x000000f20000780c */ /* 0x000fe20004f41670 */
[----:B------:R-:W-:Y:S02]  /*21720*/  FMUL R3, R40, UR22 ;  /* 0x0000001628037c20 */ /* 0x000fe40008400000 */
[----:B------:R1:W-:Y:S01]  /*21730*/  @!P3 STG.E.U8 desc[UR20][R28.64+0xe8], R9 ;  /* 0x0000e8091c00b986 */ /* 0x0003e2000c101114 */
[----:B------:R-:W-:Y:S02]  /*21740*/  ISETP.LT.OR P3, PT, R0, 0xf1, !P1 ;  /* 0x000000f10000780c */ /* 0x000fe40004f61670 */
[----:B------:R-:W-:Y:S01]  /*21750*/  F2FP.SATFINITE.E4M3.F32.PACK_AB_MERGE_C R13, RZ, R2, RZ ;  /* 0x00000002ff0d723e */ /* 0x000fe200048070ff */
[----:B------:R-:W-:Y:S01]  /*21760*/  FMUL R2, R38, UR22 ;  /* 0x0000001626027c20 */ /* 0x000fe20008400000 */
[----:B------:R-:W-:Y:S01]  /*21770*/  FMUL R4, R37, UR22 ;  /* 0x0000001625047c20 */ /* 0x000fe20008400000 */
[----:B------:R-:W-:-:S03]  /*21780*/  F2FP.SATFINITE.E4M3.F32.PACK_AB_MERGE_C R3, RZ, R3, RZ ;  /* 0x00000003ff03723e */ /* 0x000fc600048070ff */
[----:B0-----:R-:W-:Y:S02]  /*21790*/  F2FP.SATFINITE.E4M3.F32.PACK_AB_MERGE_C R5, RZ, R2, RZ ;  /* 0x00000002ff05723e */ /* 0x001fe400048070ff */
[----:B------:R-:W-:Y:S01]  /*217a0*/  F2FP.SATFINITE.E4M3.F32.PACK_AB_MERGE_C R7, RZ, R4, RZ ;  /* 0x00000004ff07723e */ /* 0x000fe200048070ff */
[----:B------:R-:W-:Y:S01]  /*217b0*/  @!P5 STG.E.U8 desc[UR20][R26.64+0xe8], R13 ;  /* 0x0000e80d1a00d986 */ /* 0x000fe2000c101114 */
[----:B------:R-:W-:-:S03]  /*217c0*/  ISETP.LT.OR P5, PT, R0, 0xf1, !P0 ;  /* 0x000000f10000780c */ /* 0x000fc600047a1670 */
[----:B------:R-:W-:Y:S01]  /*217d0*/  @!P6 STG.E.U8 desc[UR20][R26.64+0xe9], R3 ;  /* 0x0000e9031a00e986 */ /* 0x000fe2000c101114 */
[----:B------:R-:W-:-:S03]  /*217e0*/  ISETP.LT.OR P6, PT, R0, 0xf2, !P0 ;  /* 0x000000f20000780c */ /* 0x000fc600047c1670 */
[----:B------:R0:W-:Y:S01]  /*217f0*/  @!P2 STG.E.U8 desc[UR20][R28.64+0xf1], R7 ;  /* 0x0000f1071c00a986 */ /* 0x0001e2000c101114 */
[C---:B------:R-:W-:Y:S02]  /*21800*/  ISETP.LT.OR P2, PT, R0.reuse, 0xf9, !P1 ;  /* 0x000000f90000780c */ /* 0x040fe40004f41670 */
[C---:B------:R-:W-:Y:S01]  /*21810*/  ISETP.LT.OR P1, PT, R0.reuse, 0xfa, !P1 ;  /* 0x000000fa0000780c */ /* 0x040fe20004f21670 */
[----:B------:R3:W-:Y:S01]  /*21820*/  @!P3 STG.E.U8 desc[UR20][R28.64+0xf0], R5 ;  /* 0x0000f0051c00b986 */ /* 0x0007e2000c101114 */
[C---:B------:R-:W-:Y:S02]  /*21830*/  ISETP.LT.OR P3, PT, R0.reuse, 0xf9, !P0 ;  /* 0x000000f90000780c */ /* 0x040fe40004761670 */
[----:B------:R-:W-:Y:S01]  /*21840*/  ISETP.LT.OR P0, PT, R0, 0xfa, !P0 ;  /* 0x000000fa0000780c */ /* 0x000fe20004701670 */
[----:B--2---:R-:W-:-:S05]  /*21850*/  FMUL R2, R36, UR22 ;  /* 0x0000001624027c20 */ /* 0x004fca0008400000 */
[----:B-1----:R-:W-:-:S05]  /*21860*/  F2FP.SATFINITE.E4M3.F32.PACK_AB_MERGE_C R9, RZ, R2, RZ ;  /* 0x00000002ff09723e */ /* 0x002fca00048070ff */
[----:B------:R1:W-:Y:S01]  /*21870*/  @!P5 STG.E.U8 desc[UR20][R26.64+0xf0], R9 ;  /* 0x0000f0091a00d986 */ /* 0x0003e2000c101114 */
[----:B------:R-:W-:-:S05]  /*21880*/  FMUL R0, R35, UR22 ;  /* 0x0000001623007c20 */ /* 0x000fca0008400000 */
[----:B0-----:R-:W-:Y:S01]  /*21890*/  F2FP.SATFINITE.E4M3.F32.PACK_AB_MERGE_C R7, RZ, R0, RZ ;  /* 0x00000000ff07723e */ /* 0x001fe200048070ff */
[----:B----4-:R-:W-:Y:S01]  /*218a0*/  FMUL R2, R34, UR22 ;  /* 0x0000001622027c20 */ /* 0x010fe20008400000 */
[----:B-----5:R-:W-:-:S04]  /*218b0*/  FMUL R3, R33, UR22 ;  /* 0x0000001621037c20 */ /* 0x020fc80008400000 */
[----:B------:R-:W-:Y:S02]  /*218c0*/  F2FP.SATFINITE.E4M3.F32.PACK_AB_MERGE_C R11, RZ, R2, RZ ;  /* 0x00000002ff0b723e */ /* 0x000fe400048070ff */
[----:B------:R-:W-:Y:S01]  /*218d0*/  F2FP.SATFINITE.E4M3.F32.PACK_AB_MERGE_C R3, RZ, R3, RZ ;  /* 0x00000003ff03723e */ /* 0x000fe200048070ff */
[----:B------:R1:W-:Y:S01]  /*218e0*/  @!P6 STG.E.U8 desc[UR20][R26.64+0xf1], R7 ;  /* 0x0000f1071a00e986 */ /* 0x0003e2000c101114 */
[----:B---3--:R-:W-:Y:S01]  /*218f0*/  FMUL R4, R31, UR22 ;  /* 0x000000161f047c20 */ /* 0x008fe20008400000 */
[----:B------:R-:W-:-:S04]  /*21900*/  FMUL R5, R30, UR22 ;  /* 0x000000161e057c20 */ /* 0x000fc80008400000 */
[----:B------:R-:W-:Y:S02]  /*21910*/  F2FP.SATFINITE.E4M3.F32.PACK_AB_MERGE_C R13, RZ, R4, RZ ;  /* 0x00000004ff0d723e */ /* 0x000fe400048070ff */
[----:B------:R-:W-:Y:S01]  /*21920*/  F2FP.SATFINITE.E4M3.F32.PACK_AB_MERGE_C R5, RZ, R5, RZ ;  /* 0x00000005ff05723e */ /* 0x000fe200048070ff */
[----:B------:R1:W-:Y:S04]  /*21930*/  @!P2 STG.E.U8 desc[UR20][R28.64+0xf8], R11 ;  /* 0x0000f80b1c00a986 */ /* 0x0003e8000c101114 */
[----:B------:R1:W-:Y:S04]  /*21940*/  @!P1 STG.E.U8 desc[UR20][R28.64+0xf9], R3 ;  /* 0x0000f9031c009986 */ /* 0x0003e8000c101114 */
[----:B------:R1:W-:Y:S04]  /*21950*/  @!P3 STG.E.U8 desc[UR20][R26.64+0xf8], R13 ;  /* 0x0000f80d1a00b986 */ /* 0x0003e8000c101114 */
[----:B------:R1:W-:Y:S02]  /*21960*/  @!P0 STG.E.U8 desc[UR20][R26.64+0xf9], R5 ;  /* 0x0000f9051a008986 */ /* 0x0003e4000c101114 */
.L_x_552:
[----:B------:R-:W-:Y:S05]  /*21970*/  BSYNC B0 ;  /* 0x0000000000007941 */ /* 0x000fea0003800000 */
.L_x_38:
[----:B-12---:R-:W2:Y:S04]  /*21980*/  LDL.LU R3, [R1+0x460] ;  /* 0x0004600001037983 */ /* 0x006ea80000300800 */
[----:B------:R-:W2:Y:S01]  /*21990*/  LDL.LU R2, [R1+0x464] ;  /* 0x0004640001027983 */ /* 0x000ea20000300800 */
[----:B------:R-:W-:Y:S01]  /*219a0*/  ULDC UR6, c[0x0][0xc] ;  /* 0x0000030000067ab9 */ /* 0x000fe20000000800 */
[----:B------:R-:W-:Y:S01]  /*219b0*/  ULDC UR7, c[0x0][0x10] ;  /* 0x0000040000077ab9 */ /* 0x000fe20000000800 */
[----:B---34-:R-:W2:Y:S01]  /*219c0*/  LDC R5, c[0x0][0x14] ;  /* 0x00000500ff057b82 */ /* 0x018ea20000000800 */
[----:B------:R-:W-:Y:S01]  /*219d0*/  UIMAD.WIDE.U32 UR6, UR6, UR7, URZ ;  /* 0x00000007060672a5 */ /* 0x000fe2000f8e003f */
[----:B-----5:R-:W-:Y:S01]  /*219e0*/  PRMT R0, RZ, 0x7610, R0 ;  /* 0x00007610ff007816 */ /* 0x020fe20000000000 */
[----:B------:R-:W-:-:S04]  /*219f0*/  UMOV UR10, 0xffffffff ;  /* 0xffffffff000a7882 */ /* 0x000fc80000000000 */
[----:B--2---:R-:W-:-:S04]  /*21a00*/  IMAD.WIDE.U32 R2, R5, UR6, R2 ;  /* 0x0000000605027c25 */ /* 0x004fc8000f8e0002 */
[----:B------:R-:W-:Y:S01]  /*21a10*/  IMAD R5, R5, UR7, RZ ;  /* 0x0000000705057c24 */ /* 0x000fe2000f8e02ff */
[----:B------:R-:W-:Y:S01]  /*21a20*/  ULDC.64 UR6, c[0x0][0x650] ;  /* 0x0001940000067ab9 */ /* 0x000fe20000000a00 */
[----:B------:R-:W-:Y:S01]  /*21a30*/  IMAD.MOV.U32 R11, RZ, RZ, R2 ;  /* 0x000000ffff0b7224 */ /* 0x000fe200078e0002 */
[----:B------:R-:W-:Y:S01]  /*21a40*/  ISETP.GE.U32.AND P0, PT, R2, UR6, PT ;  /* 0x0000000602007c0c */ /* 0x000fe2000bf06070 */
[----:B------:R-:W-:Y:S02]  /*21a50*/  IMAD.IADD R13, R3, 0x1, R5 ;  /* 0x00000001030d7824 */ /* 0x000fe400078e0205 */
[----:B------:R-:W-:-:S03]  /*21a60*/  IMAD.MOV.U32 R2, RZ, RZ, -0x1 ;  /* 0xffffffffff027424 */ /* 0x000fc600078e00ff */
[----:B------:R1:W-:Y:S01]  /*21a70*/  STL [R1+0x460], R13 ;  /* 0x0004600d01007387 */ /* 0x0003e20000100800 */
[----:B------:R-:W-:-:S03]  /*21a80*/  ISETP.GE.U32.AND.EX P0, PT, R13, UR7, PT, P0 ;  /* 0x000000070d007c0c */ /* 0x000fc6000bf06100 */
[----:B------:R1:W-:Y:S04]  /*21a90*/  STL [R1+0x464], R11 ;  /* 0x0004640b01007387 */ /* 0x0003e80000100800 */
[----:B------:R1:W-:Y:S06]  /*21aa0*/  STL [R1+0x468], R2 ;  /* 0x0004680201007387 */ /* 0x0003ec0000100800 */
[----:B------:R-:W-:Y:S05]  /*21ab0*/  @P0 BRA `(.L_x_553) ;  /* 0x0000000400740947 */ /* 0x000fea0003800000 */
[----:B------:R-:W2:Y:S01]  /*21ac0*/  S2R R8, SR_CTAID.X ;  /* 0x0000000000087919 */ /* 0x000ea20000002500 */
[----:B------:R-:W-:Y:S01]  /*21ad0*/  ULDC.64 UR16, c[0x0][0x628] ;  /* 0x00018a0000107ab9 */ /* 0x000fe20000000a00 */
[----:B------:R-:W3:Y:S01]  /*21ae0*/  LDC R9, c[0x0][0x144] ;  /* 0x00005100ff097b82 */ /* 0x000ee20000000800 */
[----:B------:R-:W-:Y:S01]  /*21af0*/  ULDC UR6, c[0x0][0x150] ;  /* 0x0000540000067ab9 */ /* 0x000fe20000000800 */
[----:B------:R-:W4:Y:S01]  /*21b00*/  S2R R12, SR_CTAID.Y ;  /* 0x00000000000c7919 */ /* 0x000f220000002600 */
[----:B------:R-:W-:Y:S01]  /*21b10*/  ISETP.NE.U32.AND P0, PT, RZ, UR16, PT ;  /* 0x00000010ff007c0c */ /* 0x000fe2000bf05070 */
[----:B------:R-:W-:Y:S01]  /*21b20*/  ULDC UR18, c[0x0][0x630] ;  /* 0x00018c0000127ab9 */ /* 0x000fe20000000800 */
[----:B------:R-:W-:Y:S02]  /*21b30*/  R2UR UR14, R11 ;  /* 0x000000000b0e72ca */ /* 0x000fe400000e0000 */
[----:B------:R-:W-:Y:S01]  /*21b40*/  ISETP.NE.AND.EX P0, PT, RZ, UR17, PT, P0 ;  /* 0x00000011ff007c0c */ /* 0x000fe2000bf05300 */
[----:B0-----:R-:W0:Y:S01]  /*21b50*/  LDC.64 R6, c[0x0][0x620] ;  /* 0x00018800ff067b82 */ /* 0x001e220000000a00 */
[----:B------:R-:W-:-:S02]  /*21b60*/  R2UR UR15, R13 ;  /* 0x000000000d0f72ca */ /* 0x000fc400000e0000 */
[----:B--2---:R-:W-:-:S05]  /*21b70*/  I2FP.F32.U32 R0, R8 ;  /* 0x0000000800007245 */ /* 0x004fca0000201000 */
[----:B------:R-:W-:-:S06]  /*21b80*/  FMUL R0, R0, UR6 ;  /* 0x0000000600007c20 */ /* 0x000fcc0008400000 */
[----:B------:R-:W2:Y:S01]  /*21b90*/  F2I.U32.TRUNC.NTZ R0, R0 ;  /* 0x0000000000007305 */ /* 0x000ea2000020f000 */
[----:B----4-:R-:W-:Y:S05]  /*21ba0*/  @!P0 BRA `(.L_x_554) ;  /* 0x0000000000308947 */ /* 0x010fea0003800000 */
        /* <DEDUP_REMOVED lines=12> */
.L_x_554:
[----:B------:R-:W-:Y:S01]  /*21c70*/  USHF.R.U64 UR10, UR14, UR18, UR15 ;  /* 0x000000120e0a7299 */ /* 0x000fe2000800120f */
[----:B------:R-:W4:Y:S01]  /*21c80*/  LDC.64 R22, c[0x0][0x640] ;  /* 0x00019000ff167b82 */ /* 0x000f220000000a00 */
[----:B------:R-:W-:Y:S01]  /*21c90*/  USHF.R.U32.HI UR6, URZ, UR18, UR15 ;  /* 0x000000123f067299 */ /* 0x000fe2000801160f */
[----:B--2---:R-:W-:Y:S02]  /*21ca0*/  IMAD.MOV R10, RZ, RZ, -R0 ;  /* 0x000000ffff0a7224 */ /* 0x004fe400078e0a00 */
[----:B-1----:R-:W-:Y:S01]  /*21cb0*/  IMAD.MOV.U32 R2, RZ, RZ, R11 ;  /* 0x000000ffff027224 */ /* 0x002fe200078e000b */
[----:B------:R-:W-:Y:S01]  /*21cc0*/  IADD3 R5, P0, RZ, -UR10, RZ ;  /* 0x8000000aff057c10 */ /* 0x000fe2000ff1e0ff */
[----:B---3--:R-:W-:Y:S02]  /*21cd0*/  IMAD R18, R9, R10, R8 ;  /* 0x0000000a09127224 */ /* 0x008fe400078e0208 */
[----:B------:R-:W1:Y:S02]  /*21ce0*/  LDC R4, c[0x0][0x618] ;  /* 0x00018600ff047b82 */ /* 0x000e640000000800 */
[----:B------:R-:W-:Y:S01]  /*21cf0*/  IMAD.X R3, RZ, RZ, ~UR6, P0 ;  /* 0x80000006ff037e24 */ /* 0x000fe200080e06ff */
[----:B------:R-:W-:-:S03]  /*21d00*/  ULDC UR6, c[0x0][0x154] ;  /* 0x0000550000067ab9 */ /* 0x000fc60000000800 */
[-C--:B0-----:R-:W-:Y:S02]  /*21d10*/  IMAD R0, R3, R6.reuse, RZ ;  /* 0x0000000603007224 */ /* 0x081fe400078e02ff */
[----:B------:R-:W0:Y:S01]  /*21d20*/  LDC R14, c[0x0][0x608] ;  /* 0x00018200ff0e7b82 */ /* 0x000e220000000800 */
[----:B------:R-:W-:Y:S02]  /*21d30*/  IMAD.MOV.U32 R3, RZ, RZ, R13 ;  /* 0x000000ffff037224 */ /* 0x000fe400078e000d */
[----:B------:R-:W-:-:S05]  /*21d40*/  IMAD.WIDE.U32 R2, R5, R6, R2 ;  /* 0x0000000605027225 */ /* 0x000fca00078e0002 */
[----:B------:R-:W2:Y:S01]  /*21d50*/  LDC R20, c[0x0][0x658] ;  /* 0x00019600ff147b82 */ /* 0x000ea20000000800 */
[----:B------:R-:W-:Y:S01]  /*21d60*/  IMAD R5, R5, R7, R0 ;  /* 0x0000000705057224 */ /* 0x000fe200078e0200 */
[----:B------:R-:W-:Y:S01]  /*21d70*/  I2FP.F32.U32 R0, R12 ;  /* 0x0000000c00007245 */ /* 0x000fe20000201000 */
[----:B------:R-:W-:Y:S01]  /*21d80*/  IMAD.MOV.U32 R7, RZ, RZ, 0x1 ;  /* 0x00000001ff077424 */ /* 0x000fe200078e00ff */
[----:B----4-:R-:W-:Y:S01]  /*21d90*/  ISETP.NE.U32.AND P0, PT, R22, RZ, PT ;  /* 0x000000ff1600720c */ /* 0x010fe20003f05070 */
[----:B------:R-:W-:Y:S02]  /*21da0*/  IMAD.IADD R3, R3, 0x1, R5 ;  /* 0x0000000103037824 */ /* 0x000fe400078e0205 */
[----:B------:R-:W-:Y:S01]  /*21db0*/  FMUL R0, R0, UR6 ;  /* 0x0000000600007c20 */ /* 0x000fe20008400000 */
[----:B------:R-:W3:Y:S01]  /*21dc0*/  LDC R15, c[0x0][0x148] ;  /* 0x00005200ff0f7b82 */ /* 0x000ee20000000800 */
[----:B------:R-:W-:Y:S01]  /*21dd0*/  ISETP.NE.AND.EX P0, PT, R23, RZ, PT, P0 ;  /* 0x000000ff1700720c */ /* 0x000fe20003f05300 */
[----:B------:R-:W-:Y:S01]  /*21de0*/  IMAD.MOV.U32 R5, RZ, RZ, -0x1 ;  /* 0xffffffffff057424 */ /* 0x000fe200078e00ff */
[-CC-:B-1----:R-:W-:Y:S01]  /*21df0*/  SHF.R.U64 R10, R2, R4.reuse, R3.reuse ;  /* 0x00000004020a7219 */ /* 0x182fe20000001203 */
[----:B------:R1:W4:Y:S01]  /*21e00*/  F2I.U32.TRUNC.NTZ R13, R0 ;  /* 0x00000000000d7305 */ /* 0x000322000020f000 */
[----:B------:R-:W-:-:S03]  /*21e10*/  SHF.R.U32.HI R3, RZ, R4, R3 ;  /* 0x00000004ff037219 */ /* 0x000fc60000011603 */
[----:B------:R-:W1:Y:S01]  /*21e20*/  LDC R16, c[0x0][0x600] ;  /* 0x00018000ff107b82 */ /* 0x000e620000000800 */
[-CC-:B0-----:R-:W-:Y:S02]  /*21e30*/  SHF.R.U64 R8, R10, R14.reuse, R3.reuse ;  /* 0x0000000e0a087219 */ /* 0x181fe40000001203 */
[----:B------:R-:W-:-:S05]  /*21e40*/  SHF.R.U32.HI R3, RZ, R14, R3 ;  /* 0x0000000eff037219 */ /* 0x000fca0000011603 */
[----:B------:R-:W0:Y:S01]  /*21e50*/  LDC R17, c[0x0][0x648] ;  /* 0x00019200ff117b82 */ /* 0x000e220000000800 */
[-CC-:B--2---:R-:W-:Y:S02]  /*21e60*/  SHF.R.U64 R11, R8, R20.reuse, R3.reuse ;  /* 0x00000014080b7219 */ /* 0x184fe40000001203 */
[-C--:B------:R-:W-:Y:S02]  /*21e70*/  SHF.L.U32 R5, R5, R20.reuse, RZ ;  /* 0x0000001405057219 */ /* 0x080fe400000006ff */
[-C--:B------:R-:W-:Y:S01]  /*21e80*/  SHF.R.U32.HI R3, RZ, R20.reuse, R3 ;  /* 0x00000014ff037219 */ /* 0x080fe20000011603 */
[----:B------:R-:W-:Y:S01]  /*21e90*/  IMAD.MOV.U32 R2, RZ, RZ, R11 ;  /* 0x000000ffff027224 */ /* 0x000fe200078e000b */
[----:B------:R-:W-:Y:S01]  /*21ea0*/  SHF.L.U32 R20, R7, R20, RZ ;  /* 0x0000001407147219 */ /* 0x000fe200000006ff */
[----:B------:R-:W2:Y:S01]  /*21eb0*/  LDC R19, c[0x0][0x638] ;  /* 0x00018e00ff137b82 */ /* 0x000ea20000000800 */
[----:B------:R-:W-:-:S07]  /*21ec0*/  LOP3.LUT R39, RZ, R5, RZ, 0x33, !PT ;  /* 0x00000005ff277212 */ /* 0x000fce00078e33ff */
[----:B------:R-:W0:Y:S01]  /*21ed0*/  LDC R21, c[0x0][0x610] ;  /* 0x00018400ff157b82 */ /* 0x000e220000000800 */
[----:B----4-:R-:W-:Y:S05]  /*21ee0*/  @!P0 BRA `(.L_x_555) ;  /* 0x0000000000288947 */ /* 0x010fea0003800000 */
[----:B-1----:R-:W1:Y:S02]  /*21ef0*/  LDC R0, c[0x0][0x64c] ;  /* 0x00019300ff007b82 */ /* 0x002e640000000800 */
[----:B-1----:R-:W-:-:S05]  /*21f00*/  IADD3 R7, P0, R11, R0, RZ ;  /* 0x000000000b077210 */ /* 0x002fca0007f1e0ff */
        /* <DEDUP_REMOVED lines=8> */
.L_x_555:
[----:B01----:R-:W-:Y:S01]  /*21f90*/  SHF.R.U64 R0, R2, R17, R3 ;  /* 0x0000001102007219 */ /* 0x003fe20000001203 */
[----:B------:R-:W-:Y:S01]  /*21fa0*/  VIADD R3, R16, 0xffffffff ;  /* 0xffffffff10037836 */ /* 0x000fe20000000000 */
[----:B------:R-:W-:Y:S01]  /*21fb0*/  LOP3.LUT R39, R8, R39, RZ, 0xc0, !PT ;  /* 0x0000002708277212 */ /* 0x000fe200078ec0ff */
[----:B------:R-:W-:Y:S02]  /*21fc0*/  IMAD.MOV R13, RZ, RZ, -R13 ;  /* 0x000000ffff0d7224 */ /* 0x000fe400078e0a0d */
[----:B------:R-:W-:Y:S01]  /*21fd0*/  IMAD.MOV R2, RZ, RZ, -R0 ;  /* 0x000000ffff027224 */ /* 0x000fe200078e0a00 */
[----:B------:R-:W-:Y:S01]  /*21fe0*/  LOP3.LUT R3, R10, R3, RZ, 0xc0, !PT ;  /* 0x000000030a037212 */ /* 0x000fe200078ec0ff */
[----:B------:R-:W-:Y:S02]  /*21ff0*/  IMAD R39, R20, R0, R39 ;  /* 0x0000000014277224 */ /* 0x000fe400078e0227 */
[----:B---3--:R-:W-:Y:S02]  /*22000*/  @P4 IMAD R18, R15, R13, R12 ;  /* 0x0000000d0f124224 */ /* 0x008fe400078e020c */
[----:B--2---:R-:W-:-:S02]  /*22010*/  IMAD R0, R2, R19, R11 ;  /* 0x0000001302007224 */ /* 0x004fc400078e020b */
[----:B------:R-:W-:Y:S02]  /*22020*/  IMAD R39, R39, R21, R18 ;  /* 0x0000001527277224 */ /* 0x000fe400078e0212 */
[----:B------:R-:W-:Y:S02]  /*22030*/  IMAD R2, R0, R16, R3 ;  /* 0x0000001000027224 */ /* 0x000fe400078e0203 */
[----:B------:R-:W-:-:S03]  /*22040*/  IMAD.MOV.U32 R4, RZ, RZ, 0x1 ;  /* 0x00000001ff047424 */ /* 0x000fc600078e00ff */
[----:B------:R-:W-:Y:S02]  /*22050*/  SEL R3, R2, R39, !P4 ;  /* 0x0000002702037207 */ /* 0x000fe40006000000 */
[----:B------:R-:W-:Y:S02]  /*22060*/  PRMT R0, R4, 0x7610, R0 ;  /* 0x0000761004007816 */ /* 0x000fe40000000000 */
[----:B------:R-:W-:Y:S01]  /*22070*/  SEL R39, R39, R2, !P4 ;  /* 0x0000000227277207 */ /* 0x000fe20006000000 */
[----:B------:R2:W-:Y:S06]  /*22080*/  STL [R1+0x468], R3 ;  /* 0x0004680301007387 */ /* 0x0005ec0000100800 */
.L_x_553:
[----:B------:R3:W-:Y:S01]  /*22090*/  STL [R1+0x46c], R39 ;  /* 0x00046c2701007387 */ /* 0x0007e20000100800 */
[----:B------:R-:W-:-:S13]  /*220a0*/  LOP3.LUT P0, RZ, R0, 0xff, RZ, 0xc0, !PT ;  /* 0x000000ff00ff7812 */ /* 0x000fda000780c0ff */
[----:B---3--:R-:W-:Y:S05]  /*220b0*/  @P0 BRA `(.L_x_556) ;  /* 0xfffffdf000ec0947 */ /* 0x008fea000383ffff */
[----:B------:R-:W-:Y:S05]  /*220c0*/  EXIT ;  /* 0x000000000000794d */ /* 0x000fea0003800000 */
.L_x_8:
[----:B0-----:R-:W2:Y:S01]  /*220d0*/  LDL R16, [R1+0x464] ;  /* 0x0004640001107983 */ /* 0x001ea20000100800 */
[----:B------:R-:W-:-:S03]  /*220e0*/  ULDC.64 UR4, c[0x0][0x650] ;  /* 0x0001940000047ab9 */ /* 0x000fc60000000a00 */
[----:B------:R-:W3:Y:S01]  /*220f0*/  LDL R20, [R1+0x460] ;  /* 0x0004600001147983 */ /* 0x000ee20000100800 */
[----:B------:R-:W-:Y:S01]  /*22100*/  PRMT R0, RZ, 0x7610, R0 ;  /* 0x00007610ff007816 */ /* 0x000fe20000000000 */
[----:B------:R-:W-:Y:S02]  /*22110*/  IMAD.MOV.U32 R5, RZ, RZ, -0x1 ;  /* 0xffffffffff057424 */ /* 0x000fe400078e00ff */
[----:B------:R-:W-:Y:S02]  /*22120*/  IMAD.MOV.U32 R4, RZ, RZ, -0x1 ;  /* 0xffffffffff047424 */ /* 0x000fe400078e00ff */
[----:B------:R-:W-:Y:S01]  /*22130*/  IMAD.MOV.U32 R10, RZ, RZ, -0x1 ;  /* 0xffffffffff0a7424 */ /* 0x000fe200078e00ff */
[----:B--2---:R-:W-:-:S04]  /*22140*/  ISETP.GE.U32.AND P0, PT, R16, UR4, PT ;  /* 0x0000000410007c0c */ /* 0x004fc8000bf06070 */
[----:B---3--:R-:W-:-:S13]  /*22150*/  ISETP.GE.U32.AND.EX P0, PT, R20, UR5, PT, P0 ;  /* 0x0000000514007c0c */ /* 0x008fda000bf06100 */
[----:B------:R-:W-:Y:S05]  /*22160*/  @P0 BRA `(.L_x_557) ;  /* 0x0000000400300947 */ /* 0x000fea0003800000 */
[----:B------:R-:W0:Y:S01]  /*22170*/  LDC.64 R14, c[0x0][0x628] ;  /* 0x00018a00ff0e7b82 */ /* 0x000e220000000a00 */
[----:B------:R-:W-:Y:S02]  /*22180*/  IMAD.MOV.U32 R8, RZ, RZ, R16 ;  /* 0x000000ffff087224 */ /* 0x000fe400078e0010 */
[----:B------:R-:W-:-:S05]  /*22190*/  IMAD.MOV.U32 R9, RZ, RZ, R20 ;  /* 0x000000ffff097224 */ /* 0x000fca00078e0014 */
[----:B------:R-:W1:Y:S08]  /*221a0*/  LDC R10, c[0x0][0x630] ;  /* 0x00018c00ff0a7b82 */ /* 0x000e700000000800 */
[----:B------:R-:W2:Y:S01]  /*221b0*/  LDC.64 R18, c[0x0][0x620] ;  /* 0x00018800ff127b82 */ /* 0x000ea20000000a00 */
[----:B0-----:R-:W-:-:S04]  /*221c0*/  ISETP.NE.U32.AND P0, PT, R14, RZ, PT ;  /* 0x000000ff0e00720c */ /* 0x001fc80003f05070 */
[----:B------:R-:W-:-:S13]  /*221d0*/  ISETP.NE.AND.EX P0, PT, R15, RZ, PT, P0 ;  /* 0x000000ff0f00720c */ /* 0x000fda0003f05300 */
[----:B-12---:R-:W-:Y:S05]  /*221e0*/  @!P0 BRA `(.L_x_558) ;  /* 0x0000000000288947 */ /* 0x006fea0003800000 */
[----:B------:R-:W0:Y:S02]  /*221f0*/  LDC R0, c[0x0][0x634] ;  /* 0x00018d00ff007b82 */ /* 0x000e240000000800 */
[----:B0-----:R-:W-:-:S05]  /*22200*/  IADD3 R9, P0, R16, R0, RZ ;  /* 0x0000000010097210 */ /* 0x001fca0007f1e0ff */
        /* <DEDUP_REMOVED lines=8> */
.L_x_558:
[----:B------:R-:W0:Y:S01]  /*22290*/  LDC.64 R22, c[0x0][0x640] ;  /* 0x00019000ff167b82 */ /* 0x000e220000000a00 */
[-CC-:B------:R-:W-:Y:S01]  /*222a0*/  SHF.R.U64 R14, R8, R10.reuse, R9.reuse ;  /* 0x0000000a080e7219 */ /* 0x180fe20000001209 */
[----:B------:R-:W-:Y:S01]  /*222b0*/  IMAD.MOV.U32 R4, RZ, RZ, R16 ;  /* 0x000000ffff047224 */ /* 0x000fe200078e0010 */
[----:B------:R-:W-:Y:S01]  /*222c0*/  SHF.R.U32.HI R0, RZ, R10, R9 ;  /* 0x0000000aff007219 */ /* 0x000fe20000011609 */
[----:B------:R-:W-:Y:S01]  /*222d0*/  IMAD.MOV.U32 R24, RZ, RZ, 0x1 ;  /* 0x00000001ff187424 */ /* 0x000fe200078e00ff */
[----:B------:R-:W-:-:S03]  /*222e0*/  IADD3 R7, P0, RZ, -R14, RZ ;  /* 0x8000000eff077210 */ /* 0x000fc60007f1e0ff */
[----:B------:R-:W1:Y:S02]  /*222f0*/  LDC R6, c[0x0][0x618] ;  /* 0x00018600ff067b82 */ /* 0x000e640000000800 */
[----:B------:R-:W-:-:S04]  /*22300*/  IMAD.X R5, RZ, RZ, ~R0, P0 ;  /* 0x000000ffff057224 */ /* 0x000fc800000e0e00 */
[-C--:B------:R-:W-:Y:S02]  /*22310*/  IMAD R0, R5, R18.reuse, RZ ;  /* 0x0000001205007224 */ /* 0x080fe400078e02ff */
[----:B------:R-:W2:Y:S01]  /*22320*/  LDC R8, c[0x0][0x608] ;  /* 0x00018200ff087b82 */ /* 0x000ea20000000800 */
[----:B------:R-:W-:Y:S02]  /*22330*/  IMAD.MOV.U32 R5, RZ, RZ, R20 ;  /* 0x000000ffff057224 */ /* 0x000fe400078e0014 */
[----:B------:R-:W-:-:S05]  /*22340*/  IMAD.WIDE.U32 R4, R7, R18, R4 ;  /* 0x0000001207047225 */ /* 0x000fca00078e0004 */
[----:B------:R-:W3:Y:S01]  /*22350*/  LDC R21, c[0x0][0x658] ;  /* 0x00019600ff157b82 */ /* 0x000ee20000000800 */
[----:B------:R-:W-:Y:S01]  /*22360*/  IMAD R7, R7, R19, R0 ;  /* 0x0000001307077224 */ /* 0x000fe200078e0200 */
[----:B0-----:R-:W-:-:S03]  /*22370*/  ISETP.NE.U32.AND P0, PT, R22, RZ, PT ;  /* 0x000000ff1600720c */ /* 0x001fc60003f05070 */
[----:B------:R-:W-:Y:S01]  /*22380*/  IMAD.IADD R5, R5, 0x1, R7 ;  /* 0x0000000105057824 */ /* 0x000fe200078e0207 */
[----:B------:R-:W-:Y:S02]  /*22390*/  ISETP.NE.AND.EX P0, PT, R23, RZ, PT, P0 ;  /* 0x000000ff1700720c */ /* 0x000fe40003f05300 */
[----:B------:R-:W0:Y:S02]  /*223a0*/  LDC R16, c[0x0][0x600] ;  /* 0x00018000ff107b82 */ /* 0x000e240000000800 */
[-CC-:B-1----:R-:W-:Y:S01]  /*223b0*/  SHF.R.U64 R10, R4, R6.reuse, R5.reuse ;  /* 0x00000006040a7219 */ /* 0x182fe20000001205 */
[----:B------:R-:W-:Y:S01]  /*223c0*/  IMAD.MOV.U32 R4, RZ, RZ, -0x1 ;  /* 0xffffffffff047424 */ /* 0x000fe200078e00ff */
[----:B------:R-:W-:-:S04]  /*223d0*/  SHF.R.U32.HI R5, RZ, R6, R5 ;  /* 0x00000006ff057219 */ /* 0x000fc80000011605 */
[----:B------:R-:W1:Y:S01]  /*223e0*/  LDC R18, c[0x0][0x648] ;  /* 0x00019200ff127b82 */ /* 0x000e620000000800 */
[-CC-:B--2---:R-:W-:Y:S02]  /*223f0*/  SHF.R.U64 R17, R10, R8.reuse, R5.reuse ;  /* 0x000000080a117219 */ /* 0x184fe40000001205 */
[----:B------:R-:W-:-:S05]  /*22400*/  SHF.R.U32.HI R0, RZ, R8, R5 ;  /* 0x00000008ff007219 */ /* 0x000fca0000011605 */
[----:B------:R-:W2:Y:S01]  /*22410*/  LDC R20, c[0x0][0x638] ;  /* 0x00018e00ff147b82 */ /* 0x000ea20000000800 */
[-C--:B---3--:R-:W-:Y:S02]  /*22420*/  SHF.L.U32 R4, R4, R21.reuse, RZ ;  /* 0x0000001504047219 */ /* 0x088fe400000006ff */
[-CC-:B------:R-:W-:Y:S02]  /*22430*/  SHF.R.U64 R19, R17, R21.reuse, R0.reuse ;  /* 0x0000001511137219 */ /* 0x180fe40000001200 */
[----:B------:R-:W-:Y:S02]  /*22440*/  LOP3.LUT R26, RZ, R4, RZ, 0x33, !PT ;  /* 0x00000004ff1a7212 */ /* 0x000fe400078e33ff */
[----:B------:R-:W-:Y:S01]  /*22450*/  SHF.R.U32.HI R5, RZ, R21, R0 ;  /* 0x00000015ff057219 */ /* 0x000fe20000011600 */
[----:B------:R-:W3:Y:S01]  /*22460*/  LDC R25, c[0x0][0x610] ;  /* 0x00018400ff197b82 */ /* 0x000ee20000000800 */
[----:B------:R-:W-:Y:S01]  /*22470*/  IMAD.MOV.U32 R4, RZ, RZ, R19 ;  /* 0x000000ffff047224 */ /* 0x000fe200078e0013 */
[----:B------:R-:W-:Y:S06]  /*22480*/  @!P0 BRA `(.L_x_559) ;  /* 0x0000000000288947 */ /* 0x000fec0003800000 */
        /* <DEDUP_REMOVED lines=10> */
.L_x_559:
[----:B-1----:R-:W-:Y:S01]  /*22530*/  SHF.R.U64 R3, R4, R18, R5 ;  /* 0x0000001204037219 */ /* 0x002fe20000001205 */
[----:B0-----:R-:W-:Y:S01]  /*22540*/  VIADD R5, R16, 0xffffffff ;  /* 0xffffffff10057836 */ /* 0x001fe20000000000 */
[----:B------:R-:W-:Y:S01]  /*22550*/  SHF.L.U32 R24, R24, R21, RZ ;  /* 0x0000001518187219 */ /* 0x000fe200000006ff */
[----:B------:R-:W-:Y:S01]  /*22560*/  @P4 IMAD R11, R13, R12, R2 ;  /* 0x0000000c0d0b4224 */ /* 0x000fe200078e0202 */
[----:B------:R-:W-:Y:S01]  /*22570*/  LOP3.LUT R0, R17, R26, RZ, 0xc0, !PT ;  /* 0x0000001a11007212 */ /* 0x000fe200078ec0ff */
[----:B------:R-:W-:-:S04]  /*22580*/  IMAD.MOV R4, RZ, RZ, -R3 ;  /* 0x000000ffff047224 */ /* 0x000fc800078e0a03 */
[----:B------:R-:W-:Y:S01]  /*22590*/  IMAD R2, R24, R3, R0 ;  /* 0x0000000318027224 */ /* 0x000fe200078e0200 */
[----:B------:R-:W-:Y:S01]  /*225a0*/  LOP3.LUT R3, R10, R5, RZ, 0xc0, !PT ;  /* 0x000000050a037212 */ /* 0x000fe200078ec0ff */
[----:B--2---:R-:W-:Y:S02]  /*225b0*/  IMAD R0, R4, R20, R19 ;  /* 0x0000001404007224 */ /* 0x004fe400078e0213 */
[----:B---3--:R-:W-:Y:S02]  /*225c0*/  IMAD R5, R2, R25, R11 ;  /* 0x0000001902057224 */ /* 0x008fe400078e020b */
[----:B------:R-:W-:Y:S02]  /*225d0*/  IMAD.MOV.U32 R4, RZ, RZ, 0x1 ;  /* 0x00000001ff047424 */ /* 0x000fe400078e00ff */
[----:B------:R-:W-:Y:S02]  /*225e0*/  IMAD R2, R0, R16, R3 ;  /* 0x0000001000027224 */ /* 0x000fe400078e0203 */
[----:B------:R-:W-:Y:S01]  /*225f0*/  IMAD.MOV.U32 R10, RZ, RZ, R14 ;  /* 0x000000ffff0a7224 */ /* 0x000fe200078e000e */
[----:B------:R-:W-:-:S02]  /*22600*/  PRMT R0, R4, 0x7610, R0 ;  /* 0x0000761004007816 */ /* 0x000fc40000000000 */
[----:B------:R-:W-:Y:S02]  /*22610*/  SEL R4, R2, R5, !P4 ;  /* 0x0000000502047207 */ /* 0x000fe40006000000 */
[----:B------:R-:W-:-:S07]  /*22620*/  SEL R5, R5, R2, !P4 ;  /* 0x0000000205057207 */ /* 0x000fce0006000000 */
.L_x_557:
[----:B------:R-:W-:-:S08]  /*22630*/  NOP ;  /* 0x0000000000007918 */ /* 0x000fd00000000000 */
[----:B------:R-:W0:-:S00]  /*22640*/  USETMAXREG.DEALLOC.CTAPOOL 0x18 ;  /* 0x00000018000079c8 */ /* 0x000e0000080e0500 */
[----:B------:R-:W-:-:S13]  /*22650*/  ISETP.NE.AND P0, PT, RZ, UR8, PT ;  /* 0x00000008ff007c0c */ /* 0x000fda000bf05270 */
[----:B------:R-:W-:Y:S05]  /*22660*/  @P0 EXIT ;  /* 0x000000000000094d */ /* 0x000fea0003800000 */
[----:B0-----:R-:W-:Y:S01]  /*22670*/  LOP3.LUT P0, RZ, R0, 0xff, RZ, 0xc0, !PT ;  /* 0x000000ff00ff7812 */ /* 0x001fe2000780c0ff */
[----:B------:R-:W-:Y:S02]  /*22680*/  IMAD.MOV.U32 R6, RZ, RZ, 0x1 ;  /* 0x00000001ff067424 */ /* 0x000fe400078e00ff */
[----:B------:R-:W-:-:S10]  /*22690*/  IMAD.MOV.U32 R7, RZ, RZ, RZ ;  /* 0x000000ffff077224 */ /* 0x000fd400078e00ff */
[----:B------:R-:W-:Y:S05]  /*226a0*/  @!P0 BRA `(.L_x_560) ;  /* 0x0000000c00548947 */ /* 0x000fea0003800000 */
[----:B------:R-:W0:Y:S01]  /*226b0*/  LDC R0, c[0x0][0x28c] ;  /* 0x0000a300ff007b82 */ /* 0x000e220000000800 */
[----:B------:R-:W-:Y:S01]  /*226c0*/  ULDC UR6, c[0x0][0x658] ;  /* 0x0001960000067ab9 */ /* 0x000fe20000000800 */
[----:B------:R-:W-:Y:S01]  /*226d0*/  UMOV UR9, 0xffffffff ;  /* 0xffffffff00097882 */ /* 0x000fe20000000000 */
[----:B------:R-:W-:Y:S01]  /*226e0*/  ULDC UR8, c[0x0][0xc] ;  /* 0x0000030000087ab9 */ /* 0x000fe20000000800 */
[----:B------:R-:W-:Y:S01]  /*226f0*/  USHF.L.U32 UR11, UR9, UR6, URZ ;  /* 0x00000006090b7299 */ /* 0x000fe2000800063f */
[----:B------:R-:W-:Y:S01]  /*22700*/  BSSY B0, `(.L_x_560) ;  /* 0x00000cf000007945 */ /* 0x000fe20003800000 */
[----:B------:R-:W-:Y:S01]  /*22710*/  UMOV UR10, 0x1 ;  /* 0x00000001000a7882 */ /* 0x000fe20000000000 */
[----:B------:R-:W-:Y:S01]  /*22720*/  ULDC UR9, c[0x0][0x10] ;  /* 0x0000040000097ab9 */ /* 0x000fe20000000800 */
[----:B------:R-:W1:Y:S01]  /*22730*/  S2UR UR4, SR_CgaCtaId ;  /* 0x00000000000479c3 */ /* 0x000e620000008800 */
[----:B------:R-:W-:Y:S01]  /*22740*/  UIMAD.WIDE.U32 UR8, UR8, UR9, URZ ;  /* 0x00000009080872a5 */ /* 0x000fe2000f8e003f */
[----:B------:R-:W-:Y:S01]  /*22750*/  IMAD.MOV.U32 R9, RZ, RZ, 0x1 ;  /* 0x00000001ff097424 */ /* 0x000fe200078e00ff */
[----:B------:R-:W-:Y:S01]  /*22760*/  USHF.L.U32 UR6, UR10, UR6, URZ ;  /* 0x000000060a067299 */ /* 0x000fe2000800063f */
[----:B------:R-:W-:Y:S01]  /*22770*/  IMAD.MOV.U32 R6, RZ, RZ, 0x1 ;  /* 0x00000001ff067424 */ /* 0x000fe200078e00ff */
[----:B------:R-:W-:Y:S01]  /*22780*/  ULDC UR5, c[0x0][0x600] ;  /* 0x0001800000057ab9 */ /* 0x000fe20000000800 */
[----:B------:R-:W-:Y:S01]  /*22790*/  ULDC UR10, c[0x0][0x14] ;  /* 0x00000500000a7ab9 */ /* 0x000fe20000000800 */
[----:B------:R-:W-:Y:S01]  /*227a0*/  IMAD.MOV.U32 R7, RZ, RZ, RZ ;  /* 0x000000ffff077224 */ /* 0x000fe200078e00ff */
[----:B------:R-:W-:-:S02]  /*227b0*/  UIMAD.WIDE.U32 UR24, UR8, UR10, URZ ;  /* 0x0000000a081872a5 */ /* 0x000fc4000f8e003f */
[----:B------:R-:W-:Y:S02]  /*227c0*/  UIMAD UR18, UR9, UR10, URZ ;  /* 0x0000000a091272a4 */ /* 0x000fe4000f8e023f */
[----:B------:R-:W-:Y:S02]  /*227d0*/  ULOP3.LUT UR23, UR13, 0x2, URZ, 0xfc, !UPT ;  /* 0x000000020d177892 */ /* 0x000fe4000f8efc3f */
[----:B------:R-:W-:Y:S01]  /*227e0*/  UIADD3 UR5, UR5, -0x1, URZ ;  /* 0xffffffff05057890 */ /* 0x000fe2000fffe03f */
[----:B0-----:R-:W-:Y:S01]  /*227f0*/  VIADD R0, R0, 0x1f ;  /* 0x0000001f00007836 */ /* 0x001fe20000000000 */
[----:B------:R-:W-:Y:S02]  /*22800*/  ULOP3.LUT UR20, URZ, UR11, URZ, 0x33, !UPT ;  /* 0x0000000b3f147292 */ /* 0x000fe4000f8e333f */
[----:B------:R-:W-:Y:S02]  /*22810*/  UIADD3 UR18, UR25, UR18, URZ ;  /* 0x0000001219127290 */ /* 0x000fe4000fffe03f */
[----:B------:R-:W-:Y:S01]  /*22820*/  SHF.R.S32.HI R3, RZ, 0x1f, R0 ;  /* 0x0000001fff037819 */ /* 0x000fe20000011400 */
[----:B------:R-:W-:Y:S01]  /*22830*/  ULDC.64 UR26, c[0x0][0x198] ;  /* 0x00006600001a7ab9 */ /* 0x000fe20000000a00 */
[----:B-1----:R-:W-:-:S02]  /*22840*/  USHF.L.U32 UR7, UR4, 0x7, URZ ;  /* 0x0000000704077899 */ /* 0x002fc4000800063f */
[----:B------:R-:W-:Y:S01]  /*22850*/  LEA.HI R0, R3, R0, RZ, 0x5 ;  /* 0x0000000003007211 */ /* 0x000fe200078f28ff */
[----:B------:R-:W-:Y:S02]  /*22860*/  USHF.L.U32 UR4, UR4, 0xc, URZ ;  /* 0x0000000c04047899 */ /* 0x000fe4000800063f */
[----:B------:R-:W-:Y:S01]  /*22870*/  ULOP3.LUT UR7, UR7, 0x80, URZ, 0xc0, !UPT ;  /* 0x0000008007077892 */ /* 0x000fe2000f8ec03f */
[----:B------:R-:W-:-:S05]  /*22880*/  SHF.R.S32.HI R0, RZ, 0x5, R0 ;  /* 0x00000005ff007819 */ /* 0x000fca0000011400 */
[----:B------:R-:W-:-:S07]  /*22890*/  VIADD R15, R0, 0x1 ;  /* 0x00000001000f7836 */ /* 0x000fce0000000000 */
.L_x_571:
[----:B------:R-:W-:-:S03]  /*228a0*/  UMOV UR8, 0xffffffff ;  /* 0xffffffff00087882 */ /* 0x000fc60000000000 */
[----:B------:R-:W-:Y:S05]  /*228b0*/  BRA.DIV UR8, `(.L_x_561) ;  /* 0x0000001608347947 */ /* 0x000fea000b800000 */
[----:B------:R-:W-:-:S13]  /*228c0*/  ELECT P0, URZ, PT ;  /* 0x00000000003f782f */ /* 0x000fda0003800000 */
.L_x_592:
[----:B------:R-:W0:Y:S01]  /*228d0*/  LDC R2, c[0x0][0x28c] ;  /* 0x0000a300ff027b82 */ /* 0x000e220000000800 */
[----:B------:R-:W-:Y:S01]  /*228e0*/  BSSY B1, `(.L_x_562) ;  /* 0x0000039000017945 */ /* 0x000fe20003800000 */
[----:B0-----:R-:W-:-:S13]  /*228f0*/  ISETP.LT.OR P0, PT, R2, 0x1, !P0 ;  /* 0x000000010200780c */ /* 0x001fda0004701670 */
[----:B------:R-:W-:Y:S05]  /*22900*/  @P0 BRA `(.L_x_563) ;  /* 0x0000000000d80947 */ /* 0x000fea0003800000 */
[----:B------:R-:W-:Y:S01]  /*22910*/  LEA R4, R4, UR7, 0x8 ;  /* 0x0000000704047c11 */ /* 0x000fe2000f8e40ff */
[----:B------:R-:W-:Y:S02]  /*22920*/  IMAD.SHL.U32 R5, R5, 0x100, RZ ;  /* 0x0000010005057824 */ /* 0x000fe400078e00ff */
[----:B------:R-:W-:Y:S02]  /*22930*/  IMAD.MOV.U32 R13, RZ, RZ, RZ ;  /* 0x000000ffff0d7224 */ /* 0x000fe400078e00ff */
[----:B------:R-:W-:Y:S02]  /*22940*/  IMAD.MOV.U32 R2, RZ, RZ, R15 ;  /* 0x000000ffff027224 */ /* 0x000fe400078e000f */
[----:B------:R-:W-:Y:S02]  /*22950*/  IMAD.MOV.U32 R3, RZ, RZ, R6 ;  /* 0x000000ffff037224 */ /* 0x000fe400078e0006 */
[----:B------:R-:W-:-:S07]  /*22960*/  IMAD.MOV.U32 R8, RZ, RZ, R7 ;  /* 0x000000ffff087224 */ /* 0x000fce00078e0007 */
.L_x_566:
[----:B------:R-:W0:Y:S01]  /*22970*/  S2R R12, SR_CgaCtaId ;  /* 0x00000000000c7919 */ /* 0x000e220000008800 */
[----:B------:R-:W-:Y:S01]  /*22980*/  MOV R11, 0x400 ;  /* 0x00000400000b7802 */ /* 0x000fe20000000f00 */
[----:B------:R-:W1:Y:S03]  /*22990*/  S2R R14, SR_TID.X ;  /* 0x00000000000e7919 */ /* 0x000e660000002100 */
[----:B0-----:R-:W-:Y:S02]  /*229a0*/  LEA R17, R12, R11, 0x18 ;  /* 0x0000000b0c117211 */ /* 0x001fe400078ec0ff */
[----:B------:R-:W-:Y:S02]  /*229b0*/  SHF.L.U32 R11, R3, 0x1f, RZ ;  /* 0x0000001f030b7819 */ /* 0x000fe400000006ff */
[----:B-1----:R-:W-:Y:S01]  /*229c0*/  LOP3.LUT P1, RZ, R14, 0x7f, RZ, 0xc0, !PT ;  /* 0x0000007f0eff7812 */ /* 0x002fe2000782c0ff */
[----:B------:R-:W-:-:S04]  /*229d0*/  IMAD R12, R8, 0x8, R17 ;  /* 0x00000008080c7824 */ /* 0x000fc800078e0211 */
[----:B------:R-:W0:Y:S02]  /*229e0*/  SYNCS.PHASECHK.TRANS64.TRYWAIT P0, [R12+URZ+0x70], R11 ;  /* 0x0000700b0c0075a7 */ /* 0x000e24000800017f */
[----:B0-----:R-:W-:Y:S06]  /*229f0*/  @!P0 BRA `(.L_x_564) ;  /* 0x0000001400048947 */ /* 0x001fec0003800000 */
.L_x_593:
[----:B0-----:R-:W0:Y:S01]  /*22a00*/  @!P1 LDC R11, c[0x0][0x500] ;  /* 0x00014000ff0b9b82 */ /* 0x001e220000000800 */
[----:B------:R-:W-:-:S04]  /*22a10*/  UPRMT UR8, UR23, 0x9910, URZ ;  /* 0x0000991017087896 */ /* 0x000fc8000800003f */
[----:B------:R-:W-:-:S06]  /*22a20*/  UISETP.NE.AND UP0, UPT, UR8, 0x2, UPT ;  /* 0x000000020800788c */ /* 0x000fcc000bf05270 */
[----:B------:R-:W-:Y:S01]  /*22a30*/  PLOP3.LUT P0, PT, PT, PT, UP0, 0x80, 0x0 ;  /* 0x000000000000781c */ /* 0x000fe20003f0f008 */
[----:B0-----:R0:W-:-:S12]  /*22a40*/  @!P1 SYNCS.ARRIVE.TRANS64 RZ, [R12+URZ], R11 ;  /* 0x0000000b0cff99a7 */ /* 0x0011d8000800003f */
[----:B------:R-:W-:Y:S05]  /*22a50*/  @P0 BRA `(.L_x_565) ;  /* 0x0000000000040947 */ /* 0x000fea0003800000 */
[----:B------:R-:W-:Y:S01]  /*22a60*/  BPT.TRAP 0x1 ;  /* 0x000000040000795c */ /* 0x000fe20000300000 */
.L_x_565:
[----:B------:R-:W-:Y:S01]  /*22a70*/  R2UR UR8, R8 ;  /* 0x00000000080872ca */ /* 0x000fe200000e0000 */
[----:B------:R-:W-:Y:S01]  /*22a80*/  VIADD R2, R2, 0xffffffff ;  /* 0xffffffff02027836 */ /* 0x000fe20000000000 */
[----:B------:R-:W-:Y:S01]  /*22a90*/  R2UR UR19, R17 ;  /* 0x00000000111372ca */ /* 0x000fe200000e0000 */
[----:B------:R-:W-:Y:S01]  /*22aa0*/  UIADD3 UR14, UP0, UR26, 0xf0, URZ ;  /* 0x000000f01a0e7890 */ /* 0x000fe2000ff1e03f */
[----:B------:R-:W-:Y:S01]  /*22ab0*/  R2UR UR21, R5 ;  /* 0x00000000051572ca */ /* 0x000fe200000e0000 */
[----:B------:R-:W-:Y:S01]  /*22ac0*/  UIADD3 UR28, UP1, UR26, 0x1f0, URZ ;  /* 0x000001f01a1c7890 */ /* 0x000fe2000ff3e03f */
[----:B------:R-:W-:Y:S01]  /*22ad0*/  R2UR UR9, R12 ;  /* 0x000000000c0972ca */ /* 0x000fe200000e0000 */
[----:B------:R-:W-:Y:S01]  /*22ae0*/  UIADD3.X UR15, URZ, UR27, URZ, UP0, !UPT ;  /* 0x0000001b3f0f7290 */ /* 0x000fe200087fe43f */
[C---:B------:R-:W-:Y:S01]  /*22af0*/  R2UR UR10, R13.reuse ;  /* 0x000000000d0a72ca */ /* 0x040fe200000e0000 */
[----:B------:R-:W-:Y:S01]  /*22b00*/  VIADD R8, R8, 0x1 ;  /* 0x0000000108087836 */ /* 0x000fe20000000000 */
[----:B------:R-:W-:Y:S01]  /*22b10*/  R2UR UR12, R10 ;  /* 0x000000000a0c72ca */ /* 0x000fe200000e0000 */
[----:B------:R-:W-:Y:S01]  /*22b20*/  UIADD3.X UR29, URZ, UR27, URZ, UP1, !UPT ;  /* 0x0000001b3f1d7290 */ /* 0x000fe20008ffe43f */
[----:B------:R-:W-:Y:S01]  /*22b30*/  R2UR UR22, R4 ;  /* 0x00000000041672ca */ /* 0x000fe200000e0000 */
[----:B------:R-:W-:Y:S01]  /*22b40*/  USHF.L.U32 UR8, UR8, 0xd, URZ ;  /* 0x0000000d08087899 */ /* 0x000fe2000800063f */
[----:B------:R-:W-:Y:S01]  /*22b50*/  ISETP.GT.AND P1, PT, R2, 0x1, PT ;  /* 0x000000010200780c */ /* 0x000fe20003f24270 */
[----:B------:R-:W-:Y:S01]  /*22b60*/  UMOV UR16, 0x0 ;  /* 0x0000000000107882 */ /* 0x000fe20000000000 */
[----:B------:R-:W-:Y:S01]  /*22b70*/  UMOV UR17, 0x10000000 ;  /* 0x1000000000117882 */ /* 0x000fe20000000000 */
[----:B------:R-:W-:Y:S01]  /*22b80*/  ULOP3.LUT UR11, UR8, 0x1000, UR4, 0xf8, !UPT ;  /* 0x00001000080b7892 */ /* 0x000fe2000f8ef804 */
[C---:B------:R-:W-:Y:S01]  /*22b90*/  ISETP.NE.AND P0, PT, R8.reuse, 0xe, PT ;  /* 0x0000000e0800780c */ /* 0x040fe20003f05270 */
[----:B------:R-:W-:Y:S01]  /*22ba0*/  UIADD3 UR8, UR19, 0x200, UR8 ;  /* 0x0000020013087890 */ /* 0x000fe2000fffe008 */
[----:B------:R-:W-:Y:S01]  /*22bb0*/  VIADD R13, R13, 0x20 ;  /* 0x000000200d0d7836 */ /* 0x000fe20000000000 */
[----:B------:R-:W-:Y:S01]  /*22bc0*/  UIADD3 UR19, UR19, 0x1c200, UR11 ;  /* 0x0001c20013137890 */ /* 0x000fe2000fffe00b */
[----:B0-----:R-:W-:Y:S01]  /*22bd0*/  SEL R12, RZ, 0x1, P0 ;  /* 0x00000001ff0c7807 */ /* 0x001fe20000000000 */
[----:B------:R-:W-:Y:S01]  /*22be0*/  UMOV UR30, 0x30000 ;  /* 0x00030000001e7882 */ /* 0x000fe20000000000 */
[----:B------:R-:W-:Y:S01]  /*22bf0*/  UMOV UR11, UR21 ;  /* 0x00000015000b7c82 */ /* 0x000fe20008000000 */
[----:B------:R-:W-:-:S02]  /*22c00*/  SEL R8, R8, RZ, P0 ;  /* 0x000000ff08087207 */ /* 0x000fc40000000000 */
[----:B------:R-:W-:Y:S01]  /*22c10*/  LOP3.LUT R3, R3, R12, RZ, 0x3c, !PT ;  /* 0x0000000c03037212 */ /* 0x000fe200078e3cff */
[----:B------:R0:W-:Y:S02]  /*22c20*/  UTMALDG.3D [UR8], [UR14], desc[UR16] ;  /* 0x000010080e0075b4 */ /* 0x0001e40008011000 */
[----:B0-----:R-:W-:Y:S01]  /*22c30*/  UMOV UR8, UR19 ;  /* 0x0000001300087c82 */ /* 0x001fe20008000000 */
[----:B------:R-:W-:Y:S02]  /*22c40*/  UMOV UR11, UR22 ;  /* 0x00000016000b7c82 */ /* 0x000fe40008000000 */
[----:B------:R0:W-:Y:S02]  /*22c50*/  UTMALDG.3D.MULTICAST [UR8], [UR28], UR30, desc[UR16] ;  /* 0x000010081c0073b4 */ /* 0x0001e4000801181e */
[----:B0-----:R-:W-:Y:S05]  /*22c60*/  @P1 BRA `(.L_x_566) ;  /* 0xfffffffc00401947 */ /* 0x001fea000383ffff */
.L_x_563:
[----:B------:R-:W-:Y:S05]  /*22c70*/  BSYNC B1 ;  /* 0x0000000000017941 */ /* 0x000fea0003800000 */
.L_x_562:
[----:B------:R-:W2:Y:S01]  /*22c80*/  LDL.LU R16, [R1+0x460] ;  /* 0x0004600001107983 */ /* 0x000ea20000300800 */
[----:B------:R-:W-:Y:S01]  /*22c90*/  LOP3.LUT P0, RZ, R9, 0xff, RZ, 0xc0, !PT ;  /* 0x000000ff09ff7812 */ /* 0x000fe2000780c0ff */
[C---:B------:R-:W-:Y:S01]  /*22ca0*/  IMAD.IADD R4, R0.reuse, 0x1, R7 ;  /* 0x0000000100047824 */ /* 0x040fe200078e0207 */
[----:B------:R-:W-:Y:S01]  /*22cb0*/  ULDC.64 UR8, c[0x0][0x650] ;  /* 0x0001940000087ab9 */ /* 0x000fe20000000a00 */
[----:B------:R-:W3:Y:S01]  /*22cc0*/  LDL.LU R14, [R1+0x464] ;  /* 0x00046400010e7983 */ /* 0x000ee20000300800 */
[----:B------:R-:W-:Y:S01]  /*22cd0*/  ISETP.GE.U32.AND P1, PT, R0, 0xe, PT ;  /* 0x0000000e0000780c */ /* 0x000fe20003f26070 */
[----:B------:R-:W-:Y:S01]  /*22ce0*/  BSSY B1, `(.L_x_567) ;  /* 0x000006e000017945 */ /* 0x000fe20003800000 */
[----:B------:R-:W-:Y:S01]  /*22cf0*/  IMAD.MOV.U32 R10, RZ, RZ, -0x1 ;  /* 0xffffffffff0a7424 */ /* 0x000fe200078e00ff */
[----:B------:R-:W-:-:S06]  /*22d00*/  PRMT R9, RZ, 0x7610, R9 ;  /* 0x00007610ff097816 */ /* 0x000fcc0000000009 */
[----:B------:R-:W0:Y:S01]  /*22d10*/  @P0 S2R R3, SR_CgaCtaId ;  /* 0x0000000000030919 */ /* 0x000e220000008800 */
[----:B------:R-:W-:-:S04]  /*22d20*/  @P0 MOV R2, 0x400 ;  /* 0x0000040000020802 */ /* 0x000fc80000000f00 */
[----:B0-----:R-:W-:-:S04]  /*22d30*/  @P0 LEA R2, R3, R2, 0x18 ;  /* 0x0000000203020211 */ /* 0x001fc800078ec0ff */
[----:B------:R0:W-:Y:S01]  /*22d40*/  @P0 SYNCS.ARRIVE.TRANS64.A1T0 RZ, [R2+URZ+0xf8], RZ ;  /* 0x0000f8ff02ff09a7 */ /* 0x0001e2000810003f */
[----:B------:R-:W-:-:S04]  /*22d50*/  ISETP.GT.U32.AND P0, PT, R4, 0xd, PT ;  /* 0x0000000d0400780c */ /* 0x000fc80003f04070 */
[----:B------:R-:W-:Y:S02]  /*22d60*/  ISETP.LT.U32.AND P0, PT, R0, 0xe, P0 ;  /* 0x0000000e0000780c */ /* 0x000fe40000701070 */
[----:B0-----:R-:W-:-:S05]  /*22d70*/  SHF.R.U32.HI R2, RZ, 0x1, R4 ;  /* 0x00000001ff027819 */ /* 0x001fca0000011604 */
[----:B------:R-:W-:-:S05]  /*22d80*/  IMAD.WIDE.U32 R2, R2, -0x6db6db6d, RZ ;  /* 0x9249249302027825 */ /* 0x000fca00078e00ff */
[----:B------:R-:W-:Y:S02]  /*22d90*/  SHF.R.U32.HI R5, RZ, 0x2, R3 ;  /* 0x00000002ff057819 */ /* 0x000fe40000011603 */
[----:B------:R-:W-:Y:S02]  /*22da0*/  SEL R3, RZ, 0x1, !P0 ;  /* 0x00000001ff037807 */ /* 0x000fe40004000000 */
[----:B------:R-:W-:Y:S01]  /*22db0*/  PRMT R2, RZ, 0x7610, R2 ;  /* 0x00007610ff027816 */ /* 0x000fe20000000002 */
[----:B------:R-:W-:Y:S01]  /*22dc0*/  IMAD R7, R5, -0xe, R4 ;  /* 0xfffffff205077824 */ /* 0x000fe200078e0204 */
[----:B------:R-:W-:Y:S01]  /*22dd0*/  LOP3.LUT R6, R6, R3, RZ, 0x3c, !PT ;  /* 0x0000000306067212 */ /* 0x000fe200078e3cff */
[----:B------:R-:W-:-:S03]  /*22de0*/  IMAD.MOV.U32 R4, RZ, RZ, -0x1 ;  /* 0xffffffffff047424 */ /* 0x000fc600078e00ff */
[----:B------:R-:W-:Y:S01]  /*22df0*/  @P1 LOP3.LUT R6, R6, 0x1, R5, 0x78, !PT ;  /* 0x0000000106061812 */ /* 0x000fe200078e7805 */
[----:B------:R-:W-:Y:S01]  /*22e00*/  IMAD.MOV.U32 R5, RZ, RZ, -0x1 ;  /* 0xffffffffff057424 */ /* 0x000fe200078e00ff */
[----:B---3--:R-:W-:-:S04]  /*22e10*/  IADD3 R14, P0, R14, UR24, RZ ;  /* 0x000000180e0e7c10 */ /* 0x008fc8000ff1e0ff */
[----:B--2---:R-:W-:Y:S01]  /*22e20*/  IADD3.X R16, R16, UR18, RZ, P0, !PT ;  /* 0x0000001210107c10 */ /* 0x004fe200087fe4ff */
[----:B------:R0:W-:Y:S01]  /*22e30*/  STL [R1+0x464], R14 ;  /* 0x0004640e01007387 */ /* 0x0001e20000100800 */
[----:B------:R-:W-:-:S03]  /*22e40*/  ISETP.GE.U32.AND P0, PT, R14, UR8, PT ;  /* 0x000000080e007c0c */ /* 0x000fc6000bf06070 */
[----:B------:R0:W-:Y:S01]  /*22e50*/  STL [R1+0x460], R16 ;  /* 0x0004601001007387 */ /* 0x0001e20000100800 */
[----:B------:R-:W-:-:S13]  /*22e60*/  ISETP.GE.U32.AND.EX P0, PT, R16, UR9, PT, P0 ;  /* 0x0000000910007c0c */ /* 0x000fda000bf06100 */
[----:B0-----:R-:W-:Y:S05]  /*22e70*/  @P0 BRA `(.L_x_568) ;  /* 0x0000000400500947 */ /* 0x001fea0003800000 */
[----:B------:R-:W0:Y:S01]  /*22e80*/  S2R R8, SR_CTAID.X ;  /* 0x0000000000087919 */ /* 0x000e220000002500 */
[----:B------:R-:W-:Y:S01]  /*22e90*/  ULDC UR8, c[0x0][0x150] ;  /* 0x0000540000087ab9 */ /* 0x000fe20000000800 */
[----:B------:R-:W1:Y:S01]  /*22ea0*/  LDC R3, c[0x0][0x144] ;  /* 0x00005100ff037b82 */ /* 0x000e620000000800 */
[----:B------:R-:W-:Y:S01]  /*22eb0*/  ULDC UR11, c[0x0][0x630] ;  /* 0x00018c00000b7ab9 */ /* 0x000fe20000000800 */
[----:B------:R-:W2:Y:S06]  /*22ec0*/  S2R R5, SR_CTAID.Y ;  /* 0x0000000000057919 */ /* 0x000eac0000002600 */
[----:B------:R-:W3:Y:S01]  /*22ed0*/  LDC R12, c[0x0][0x148] ;  /* 0x00005200ff0c7b82 */ /* 0x000ee20000000800 */
[----:B0-----:R-:W-:-:S02]  /*22ee0*/  I2FP.F32.U32 R2, R8 ;  /* 0x0000000800027245 */ /* 0x001fc40000201000 */
[----:B--2---:R-:W-:-:S03]  /*22ef0*/  I2FP.F32.U32 R4, R5 ;  /* 0x0000000500047245 */ /* 0x004fc60000201000 */
[----:B------:R-:W-:Y:S01]  /*22f00*/  FMUL R2, R2, UR8 ;  /* 0x0000000802027c20 */ /* 0x000fe20008400000 */
[----:B------:R-:W-:Y:S02]  /*22f10*/  ULDC UR8, c[0x0][0x154] ;  /* 0x0000550000087ab9 */ /* 0x000fe40000000800 */
[----:B------:R-:W-:Y:S01]  /*22f20*/  FMUL R10, R4, UR8 ;  /* 0x00000008040a7c20 */ /* 0x000fe20008400000 */
[----:B------:R-:W-:Y:S02]  /*22f30*/  ULDC.64 UR8, c[0x0][0x628] ;  /* 0x00018a0000087ab9 */ /* 0x000fe40000000a00 */
[----:B------:R-:W0:Y:S01]  /*22f40*/  F2I.U32.TRUNC.NTZ R2, R2 ;  /* 0x0000000200027305 */ /* 0x000e22000020f000 */
[----:B------:R-:W-:-:S04]  /*22f50*/  ISETP.NE.U32.AND P0, PT, RZ, UR8, PT ;  /* 0x00000008ff007c0c */ /* 0x000fc8000bf05070 */
[----:B------:R-:W-:-:S03]  /*22f60*/  ISETP.NE.AND.EX P0, PT, RZ, UR9, PT, P0 ;  /* 0x00000009ff007c0c */ /* 0x000fc6000bf05300 */
[----:B------:R-:W2:Y:S01]  /*22f70*/  F2I.U32.TRUNC.NTZ R10, R10 ;  /* 0x0000000a000a7305 */ /* 0x000ea2000020f000 */
[----:B0-----:R-:W-:Y:S02]  /*22f80*/  IMAD.MOV R4, RZ, RZ, -R2 ;  /* 0x000000ffff047224 */ /* 0x001fe400078e0a02 */
[----:B------:R-:W-:Y:S02]  /*22f90*/  IMAD.MOV.U32 R2, RZ, RZ, R14 ;  /* 0x000000ffff027224 */ /* 0x000fe400078e000e */
[----:B-1----:R-:W-:Y:S02]  /*22fa0*/  IMAD R8, R3, R4, R8 ;  /* 0x0000000403087224 */ /* 0x002fe400078e0208 */
[----:B--2---:R-:W-:-:S04]  /*22fb0*/  IMAD.MOV R3, RZ, RZ, -R10 ;  /* 0x000000ffff037224 */ /* 0x004fc800078e0a0a */
[----:B---3--:R-:W-:Y:S02]  /*22fc0*/  @P4 IMAD R8, R12, R3, R5 ;  /* 0x000000030c084224 */ /* 0x008fe400078e0205 */
[----:B------:R-:W-:Y:S01]  /*22fd0*/  IMAD.MOV.U32 R3, RZ, RZ, R16 ;  /* 0x000000ffff037224 */ /* 0x000fe200078e0010 */
[----:B------:R-:W-:Y:S06]  /*22fe0*/  @!P0 BRA `(.L_x_569) ;  /* 0x0000000000288947 */ /* 0x000fec0003800000 */
[----:B------:R-:W-:Y:S02]  /*22ff0*/  ULDC UR10, c[0x0][0x634] ;  /* 0x00018d00000a7ab9 */ /* 0x000fe40000000800 */
[----:B------:R-:W-:-:S05]  /*23000*/  IADD3 R3, P0, R14, UR10, RZ ;  /* 0x0000000a0e037c10 */ /* 0x000fca000ff1e0ff */
[----:B------:R-:W-:-:S04]  /*23010*/  IMAD.X R11, RZ, RZ, R16, P0 ;  /* 0x000000ffff0b7224 */ /* 0x000fc800000e0610 */
[----:B------:R-:W-:-:S04]  /*23020*/  IMAD.WIDE.U32 R4, R11, UR8, RZ ;  /* 0x000000080b047c25 */ /* 0x000fc8000f8e00ff */
[----:B------:R-:W-:-:S04]  /*23030*/  IMAD.WIDE.U32 R4, P0, R3, UR9, R4 ;  /* 0x0000000903047c25 */ /* 0x000fc8000f800004 */
[----:B------:R-:W-:-:S04]  /*23040*/  IMAD.WIDE.U32 R2, R3, UR8, RZ ;  /* 0x0000000803027c25 */ /* 0x000fc8000f8e00ff */
[----:B------:R-:W-:Y:S01]  /*23050*/  IMAD.MOV.U32 R2, RZ, RZ, R5 ;  /* 0x000000ffff027224 */ /* 0x000fe200078e0005 */
[----:B------:R-:W-:Y:S01]  /*23060*/  IADD3 RZ, P1, R3, R4, RZ ;  /* 0x0000000403ff7210 */ /* 0x000fe20007f3e0ff */
[----:B------:R-:W-:-:S04]  /*23070*/  IMAD.X R3, RZ, RZ, RZ, P0 ;  /* 0x000000ffff037224 */ /* 0x000fc800000e06ff */
[----:B------:R-:W-:-:S08]  /*23080*/  IMAD.WIDE.U32.X R2, R11, UR9, R2, P1 ;  /* 0x000000090b027c25 */ /* 0x000fd000088e0402 */
.L_x_569:
[--C-:B------:R-:W-:Y:S01]  /*23090*/  SHF.R.U64 R10, R2, UR11, R3.reuse ;  /* 0x0000000b020a7c19 */ /* 0x100fe20008001203 */
[----:B------:R-:W-:Y:S01]  /*230a0*/  ULDC.64 UR8, c[0x0][0x620] ;  /* 0x0001880000087ab9 */ /* 0x000fe20000000a00 */
[----:B------:R-:W-:Y:S01]  /*230b0*/  SHF.R.U32.HI R2, RZ, UR11, R3 ;  /* 0x0000000bff027c19 */ /* 0x000fe20008011603 */
[----:B------:R-:W-:Y:S01]  /*230c0*/  IMAD.MOV.U32 R3, RZ, RZ, R16 ;  /* 0x000000ffff037224 */ /* 0x000fe200078e0010 */
[----:B------:R-:W-:Y:S01]  /*230d0*/  IADD3 R11, P0, RZ, -R10, RZ ;  /* 0x8000000aff0b7210 */ /* 0x000fe20007f1e0ff */
[----:B------:R-:W-:-:S04]  /*230e0*/  ULDC.64 UR10, c[0x0][0x640] ;  /* 0x00019000000a7ab9 */ /* 0x000fc80000000a00 */
[----:B------:R-:W-:Y:S01]  /*230f0*/  IMAD.X R2, RZ, RZ, ~R2, P0 ;  /* 0x000000ffff027224 */ /* 0x000fe200000e0e02 */
[----:B------:R-:W-:-:S03]  /*23100*/  ISETP.NE.U32.AND P0, PT, RZ, UR10, PT ;  /* 0x0000000aff007c0c */ /* 0x000fc6000bf05070 */
[----:B------:R-:W-:Y:S01]  /*23110*/  IMAD R2, R2, UR8, RZ ;  /* 0x0000000802027c24 */ /* 0x000fe2000f8e02ff */
[----:B------:R-:W-:-:S03]  /*23120*/  ISETP.NE.AND.EX P0, PT, RZ, UR11, PT, P0 ;  /* 0x0000000bff007c0c */ /* 0x000fc6000bf05300 */
[----:B------:R-:W-:Y:S02]  /*23130*/  IMAD R5, R11, UR9, R2 ;  /* 0x000000090b057c24 */ /* 0x000fe4000f8e0202 */
[----:B------:R-:W-:-:S04]  /*23140*/  IMAD.MOV.U32 R2, RZ, RZ, R14 ;  /* 0x000000ffff027224 */ /* 0x000fc800078e000e */
[----:B------:R-:W-:Y:S01]  /*23150*/  IMAD.WIDE.U32 R2, R11, UR8, R2 ;  /* 0x000000080b027c25 */ /* 0x000fe2000f8e0002 */
[----:B------:R-:W-:-:S03]  /*23160*/  ULDC UR8, c[0x0][0x618] ;  /* 0x0001860000087ab9 */ /* 0x000fc60000000800 */
[----:B------:R-:W-:-:S05]  /*23170*/  IMAD.IADD R3, R3, 0x1, R5 ;  /* 0x0000000103037824 */ /* 0x000fca00078e0205 */
[--C-:B------:R-:W-:Y:S02]  /*23180*/  SHF.R.U64 R11, R2, UR8, R3.reuse ;  /* 0x00000008020b7c19 */ /* 0x100fe40008001203 */
[----:B------:R-:W-:Y:S01]  /*23190*/  SHF.R.U32.HI R2, RZ, UR8, R3 ;  /* 0x00000008ff027c19 */ /* 0x000fe20008011603 */
[----:B------:R-:W-:-:S03]  /*231a0*/  ULDC UR8, c[0x0][0x608] ;  /* 0x0001820000087ab9 */ /* 0x000fc60000000800 */
[--C-:B------:R-:W-:Y:S02]  /*231b0*/  SHF.R.U64 R12, R11, UR8, R2.reuse ;  /* 0x000000080b0c7c19 */ /* 0x100fe40008001202 */
[----:B------:R-:W-:Y:S01]  /*231c0*/  SHF.R.U32.HI R3, RZ, UR8, R2 ;  /* 0x00000008ff037c19 */ /* 0x000fe20008011602 */
[----:B------:R-:W-:-:S03]  /*231d0*/  ULDC UR8, c[0x0][0x658] ;  /* 0x0001960000087ab9 */ /* 0x000fc60000000800 */
[--C-:B------:R-:W-:Y:S02]  /*231e0*/  SHF.R.U64 R13, R12, UR8, R3.reuse ;  /* 0x000000080c0d7c19 */ /* 0x100fe40008001203 */
[----:B------:R-:W-:-:S03]  /*231f0*/  SHF.R.U32.HI R14, RZ, UR8, R3 ;  /* 0x00000008ff0e7c19 */ /* 0x000fc60008011603 */
[----:B------:R-:W-:Y:S02]  /*23200*/  IMAD.MOV.U32 R2, RZ, RZ, R13 ;  /* 0x000000ffff027224 */ /* 0x000fe400078e000d */
        /* <DEDUP_REMOVED lines=12> */
.L_x_570:
[----:B------:R-:W-:Y:S01]  /*232d0*/  ULDC UR8, c[0x0][0x648] ;  /* 0x0001920000087ab9 */ /* 0x000fe20000000800 */
[----:B------:R-:W-:Y:S02]  /*232e0*/  LOP3.LUT R12, R12, UR20, RZ, 0xc0, !PT ;  /* 0x000000140c0c7c12 */ /* 0x000fe4000f8ec0ff */
[----:B------:R-:W-:Y:S01]  /*232f0*/  SHF.R.U64 R3, R2, UR8, R3 ;  /* 0x0000000802037c19 */ /* 0x000fe20008001203 */
[----:B------:R-:W-:-:S04]  /*23300*/  ULDC UR8, c[0x0][0x638] ;  /* 0x00018e0000087ab9 */ /* 0x000fc80000000800 */
[----:B------:R-:W-:Y:S02]  /*23310*/  IMAD.MOV R2, RZ, RZ, -R3 ;  /* 0x000000ffff027224 */ /* 0x000fe400078e0a03 */
[----:B------:R-:W-:Y:S02]  /*23320*/  IMAD R5, R3, UR6, R12 ;  /* 0x0000000603057c24 */ /* 0x000fe4000f8e020c */
[----:B------:R-:W-:Y:S01]  /*23330*/  IMAD R13, R2, UR8, R13 ;  /* 0x00000008020d7c24 */ /* 0x000fe2000f8e020d */
[----:B------:R-:W-:Y:S01]  /*23340*/  ULDC UR8, c[0x0][0x610] ;  /* 0x0001840000087ab9 */ /* 0x000fe20000000800 */
[----:B------:R-:W-:Y:S01]  /*23350*/  LOP3.LUT R2, R11, UR5, RZ, 0xc0, !PT ;  /* 0x000000050b027c12 */ /* 0x000fe2000f8ec0ff */
[----:B------:R-:W-:Y:S01]  /*23360*/  IMAD R8, R5, UR8, R8 ;  /* 0x0000000805087c24 */ /* 0x000fe2000f8e0208 */
[----:B------:R-:W-:-:S03]  /*23370*/  ULDC UR8, c[0x0][0x600] ;  /* 0x0001800000087ab9 */ /* 0x000fc60000000800 */
[----:B------:R-:W-:Y:S02]  /*23380*/  IMAD R13, R13, UR8, R2 ;  /* 0x000000080d0d7c24 */ /* 0x000fe4000f8e0202 */
[----:B------:R-:W-:-:S03]  /*23390*/  IMAD.MOV.U32 R2, RZ, RZ, 0x1 ;  /* 0x00000001ff027424 */ /* 0x000fc600078e00ff */
[----:B------:R-:W-:Y:S02]  /*233a0*/  SEL R4, R13, R8, !P4 ;  /* 0x000000080d047207 */ /* 0x000fe40006000000 */
[----:B------:R-:W-:-:S07]  /*233b0*/  SEL R5, R8, R13, !P4 ;  /* 0x0000000d08057207 */ /* 0x000fce0006000000 */
.L_x_568:
[----:B------:R-:W-:Y:S05]  /*233c0*/  BSYNC B1 ;  /* 0x0000000000017941 */ /* 0x000fea0003800000 */
.L_x_567:
[----:B------:R-:W-:-:S13]  /*233d0*/  LOP3.LUT P0, RZ, R2, 0xff, RZ, 0xc0, !PT ;  /* 0x000000ff02ff7812 */ /* 0x000fda000780c0ff */
[----:B------:R-:W-:Y:S05]  /*233e0*/  @P0 BRA `(.L_x_571) ;  /* 0xfffffff4002c0947 */ /* 0x000fea000383ffff */
[----:B------:R-:W-:Y:S05]  /*233f0*/  BSYNC B0 ;  /* 0x0000000000007941 */ /* 0x000fea0003800000 */
.L_x_560:
[----:B------:R-:W-:-:S03]  /*23400*/  UMOV UR8, 0xffffffff ;  /* 0xffffffff00087882 */ /* 0x000fc60000000000 */
[----:B------:R-:W-:Y:S05]  /*23410*/  BRA.DIV UR8, `(.L_x_572) ;  /* 0x0000000a08907947 */ /* 0x000fea000b800000 */
[----:B------:R-:W-:-:S13]  /*23420*/  ELECT P0, URZ, PT ;  /* 0x00000000003f782f */ /* 0x000fda0003800000 */
.L_x_596:
[----:B------:R-:W-:Y:S04]  /*23430*/  BSSY B0, `(.L_x_573) ;  /* 0x0000086000007945 */ /* 0x000fe80003800000 */
[----:B------:R-:W-:Y:S05]  /*23440*/  @!P0 BRA `(.L_x_574) ;  /* 0x0000000800108947 */ /* 0x000fea0003800000 */
[----:B------:R-:W-:-:S04]  /*23450*/  ULOP3.LUT UR8, UR13, 0x2, URZ, 0xfc, !UPT ;  /* 0x000000020d087892 */ /* 0x000fc8000f8efc3f */
[----:B------:R-:W-:-:S06]  /*23460*/  UISETP.NE.AND UP0, UPT, UR8, 0x3, UPT ;  /* 0x000000030800788c */ /* 0x000fcc000bf05270 */
[----:B------:R-:W-:-:S13]  /*23470*/  PLOP3.LUT P0, PT, PT, PT, UP0, 0x80, 0x0 ;  /* 0x000000000000781c */ /* 0x000fda0003f0f008 */
[----:B------:R-:W-:Y:S05]  /*23480*/  @!P0 BRA `(.L_x_575) ;  /* 0x0000000000048947 */ /* 0x000fea0003800000 */
[----:B------:R-:W-:Y:S01]  /*23490*/  BPT.TRAP 0x1 ;  /* 0x000000040000795c */ /* 0x000fe20000300000 */
.L_x_575:
[----:B------:R-:W0:Y:S01]  /*234a0*/  S2R R3, SR_CgaCtaId ;  /* 0x0000000000037919 */ /* 0x000e220000008800 */
[----:B------:R-:W-:Y:S02]  /*234b0*/  MOV R0, 0x400 ;  /* 0x0000040000007802 */ /* 0x000fe40000000f00 */
[----:B------:R-:W-:Y:S02]  /*234c0*/  SHF.L.U32 R2, R6, 0x1f, RZ ;  /* 0x0000001f06027819 */ /* 0x000fe400000006ff */
[----:B0-----:R-:W-:-:S05]  /*234d0*/  LEA R0, R3, R0, 0x18 ;  /* 0x0000000003007211 */ /* 0x001fca00078ec0ff */
[----:B------:R-:W-:-:S04]  /*234e0*/  VIADD R0, R0, 0x70 ;  /* 0x0000007000007836 */ /* 0x000fc80000000000 */
[----:B------:R-:W-:-:S04]  /*234f0*/  IMAD R3, R7, 0x8, R0 ;  /* 0x0000000807037824 */ /* 0x000fc800078e0200 */
[----:B------:R-:W0:Y:S02]  /*23500*/  SYNCS.PHASECHK.TRANS64.TRYWAIT P0, [R3+URZ], R2 ;  /* 0x00000002030075a7 */ /* 0x000e24000800017f */
[----:B0-----:R-:W-:Y:S05]  /*23510*/  @!P0 BRA `(.L_x_576) ;  /* 0x0000000800708947 */ /* 0x001fea0003800000 */
.L_x_597:
[----:B------:R-:W-:-:S05]  /*23520*/  VIADD R7, R7, 0x1 ;  /* 0x0000000107077836 */ /* 0x000fca0000000000 */
[----:B------:R-:W-:-:S04]  /*23530*/  ISETP.NE.AND P0, PT, R7, 0xe, PT ;  /* 0x0000000e0700780c */ /* 0x000fc80003f05270 */
[----:B0-----:R-:W-:Y:S02]  /*23540*/  SEL R3, RZ, 0x1, P0 ;  /* 0x00000001ff037807 */ /* 0x001fe40000000000 */
[----:B------:R-:W-:Y:S02]  /*23550*/  SEL R7, R7, RZ, P0 ;  /* 0x000000ff07077207 */ /* 0x000fe40000000000 */
[----:B------:R-:W-:-:S03]  /*23560*/  LOP3.LUT R6, R6, R3, RZ, 0x3c, !PT ;  /* 0x0000000306067212 */ /* 0x000fc600078e3cff */
[----:B------:R-:W-:Y:S01]  /*23570*/  IMAD R3, R7, 0x8, R0 ;  /* 0x0000000807037824 */ /* 0x000fe200078e0200 */
[----:B------:R-:W-:-:S04]  /*23580*/  SHF.L.U32 R2, R6, 0x1f, RZ ;  /* 0x0000001f06027819 */ /* 0x000fc800000006ff */
[----:B------:R-:W0:Y:S02]  /*23590*/  SYNCS.PHASECHK.TRANS64.TRYWAIT P0, [R3+URZ], R2 ;  /* 0x00000002030075a7 */ /* 0x000e24000800017f */
[----:B0-----:R-:W-:Y:S05]  /*235a0*/  @!P0 BRA `(.L_x_577) ;  /* 0x0000000800608947 */ /* 0x001fea0003800000 */
.L_x_598:
[----:B0-----:R-:W-:-:S05]  /*235b0*/  VIADD R2, R7, 0x1 ;  /* 0x0000000107027836 */ /* 0x001fca0000000000 */
[----:B------:R-:W-:-:S04]  /*235c0*/  ISETP.NE.AND P0, PT, R2, 0xe, PT ;  /* 0x0000000e0200780c */ /* 0x000fc80003f05270 */
[----:B------:R-:W-:Y:S02]  /*235d0*/  SEL R3, RZ, 0x1, P0 ;  /* 0x00000001ff037807 */ /* 0x000fe40000000000 */
[----:B------:R-:W-:Y:S02]  /*235e0*/  SEL R5, R2, RZ, P0 ;  /* 0x000000ff02057207 */ /* 0x000fe40000000000 */
[----:B------:R-:W-:-:S03]  /*235f0*/  LOP3.LUT R6, R6, R3, RZ, 0x3c, !PT ;  /* 0x0000000306067212 */ /* 0x000fc600078e3cff */
[----:B------:R-:W-:Y:S01]  /*23600*/  IMAD R3, R5, 0x8, R0 ;  /* 0x0000000805037824 */ /* 0x000fe200078e0200 */
[----:B------:R-:W-:-:S04]  /*23610*/  SHF.L.U32 R2, R6, 0x1f, RZ ;  /* 0x0000001f06027819 */ /* 0x000fc800000006ff */
[----:B------:R-:W0:Y:S02]  /*23620*/  SYNCS.PHASECHK.TRANS64.TRYWAIT P0, [R3+URZ], R2 ;  /* 0x00000002030075a7 */ /* 0x000e24000800017f */
[----:B0-----:R-:W-:Y:S05]  /*23630*/  @!P0 BRA `(.L_x_578) ;  /* 0x0000000800508947 */ /* 0x001fea0003800000 */
.L_x_599:
        /* <DEDUP_REMOVED lines=9> */
.L_x_600:
        /* <DEDUP_REMOVED lines=9> */
.L_x_601:
        /* <DEDUP_REMOVED lines=9> */
.L_x_602:
        /* <DEDUP_REMOVED lines=9> */
.L_x_603:
        /* <DEDUP_REMOVED lines=9> */
.L_x_604:
        /* <DEDUP_REMOVED lines=9> */
.L_x_605:
        /* <DEDUP_REMOVED lines=9> */
.L_x_606:
        /* <DEDUP_REMOVED lines=9> */
.L_x_607:
        /* <DEDUP_REMOVED lines=9> */
.L_x_608:
        /* <DEDUP_REMOVED lines=9> */
.L_x_609:
[----:B0-----:R-:W-:-:S05]  /*23be0*/  VIADD R2, R5, 0x1 ;  /* 0x0000000105027836 */ /* 0x001fca0000000000 */
[----:B------:R-:W-:-:S04]  /*23bf0*/  ISETP.NE.AND P0, PT, R2, 0xe, PT ;  /* 0x0000000e0200780c */ /* 0x000fc80003f05270 */
[----:B------:R-:W-:Y:S02]  /*23c00*/  SEL R4, RZ, 0x1, P0 ;  /* 0x00000001ff047807 */ /* 0x000fe40000000000 */
[----:B------:R-:W-:Y:S02]  /*23c10*/  SEL R3, R2, RZ, P0 ;  /* 0x000000ff02037207 */ /* 0x000fe40000000000 */
[----:B------:R-:W-:-:S03]  /*23c20*/  LOP3.LUT R4, R7, R4, RZ, 0x3c, !PT ;  /* 0x0000000407047212 */ /* 0x000fc600078e3cff */
[----:B------:R-:W-:Y:S01]  /*23c30*/  IMAD R3, R3, 0x8, R0 ;  /* 0x0000000803037824 */ /* 0x000fe200078e0200 */
[----:B------:R-:W-:-:S07]  /*23c40*/  SHF.L.U32 R0, R4, 0x1f, RZ ;  /* 0x0000001f04007819 */ /* 0x000fce00000006ff */
.L_x_589:
[----:B0-----:R0:W1:Y:S02]  /*23c50*/  SYNCS.PHASECHK.TRANS64.TRYWAIT P0, [R3+URZ], R0 ;  /* 0x00000000030075a7 */ /* 0x001064000800017f */
[----:B-1----:R-:W-:Y:S05]  /*23c60*/  @!P0 NANOSLEEP.SYNCS 0x989680 ;  /* 0x009896800000895d */ /* 0x002fea0003900000 */
[----:B------:R-:W1:Y:S02]  /*23c70*/  @!P0 SYNCS.PHASECHK.TRANS64 P0, [R3+URZ], R0 ;  /* 0x00000000030085a7 */ /* 0x000e64000800007f */
[----:B-1----:R-:W-:Y:S05]  /*23c80*/  @!P0 BRA `(.L_x_589) ;  /* 0xfffffffc00f08947 */ /* 0x002fea000383ffff */
.L_x_574:
[----:B------:R-:W-:Y:S05]  /*23c90*/  BSYNC B0 ;  /* 0x0000000000007941 */ /* 0x000fea0003800000 */
.L_x_573:
[----:B------:R-:W-:Y:S05]  /*23ca0*/  EXIT ;  /* 0x000000000000794d */ /* 0x000fea0003800000 */
.L_x_22:
[----:B--2---:R-:W-:-:S04]  /*23cb0*/  IMAD.U32 R3, RZ, RZ, UR7 ;  /* 0x00000007ff037e24 */ /* 0x004fc8000f8e00ff */
[----:B------:R2:W4:Y:S03]  /*23cc0*/  SYNCS.PHASECHK.TRANS64.TRYWAIT P0, [R3+URZ], R0 ;  /* 0x00000000030075a7 */ /* 0x000526000800017f */
[----:B----4-:R-:W-:Y:S05]  /*23cd0*/  @!P0 NANOSLEEP.SYNCS 0x989680 ;  /* 0x009896800000895d */ /* 0x010fea0003900000 */
[----:B------:R-:W4:Y:S02]  /*23ce0*/  @!P0 SYNCS.PHASECHK.TRANS64 P0, [R3+URZ], R0 ;  /* 0x00000000030085a7 */ /* 0x000f24000800007f */
[----:B----4-:R-:W-:Y:S05]  /*23cf0*/  @!P0 BRA `(.L_x_22) ;  /* 0xfffffffc00ec8947 */ /* 0x010fea000383ffff */
[----:B------:R-:W-:Y:S05]  /*23d00*/  BRA `(.L_x_21) ;  /* 0xfffffdf0009c7947 */ /* 0x000fea000383ffff */
.L_x_28:
[----:B-----5:R4:W-:Y:S02]  /*23d10*/  STL [R1+0x478], R0 ;  /* 0x0004780001007387 */ /* 0x0209e40000100800 */
[----:B----4-:R-:W-:-:S04]  /*23d20*/  IMAD.U32 R0, RZ, RZ, UR15 ;  /* 0x0000000fff007e24 */ /* 0x010fc8000f8e00ff */
[----:B------:R4:W0:Y:S03]  /*23d30*/  SYNCS.PHASECHK.TRANS64.TRYWAIT P0, [R0+URZ], R3 ;  /* 0x00000003000075a7 */ /* 0x000826000800017f */
[----:B0-----:R-:W-:Y:S05]  /*23d40*/  @!P0 NANOSLEEP.SYNCS 0x989680 ;  /* 0x009896800000895d */ /* 0x001fea0003900000 */
[----:B------:R4:W0:Y:S02]  /*23d50*/  @!P0 SYNCS.PHASECHK.TRANS64 P0, [R0+URZ], R3 ;  /* 0x00000003000085a7 */ /* 0x000824000800007f */
[----:B----4-:R4:W5:Y:S02]  /*23d60*/  LDL.LU R0, [R1+0x478] ;  /* 0x0004780001007983 */ /* 0x0109640000300800 */
[----:B0---4-:R-:W-:Y:S05]  /*23d70*/  @!P0 BRA `(.L_x_28) ;  /* 0xfffffffc00e48947 */ /* 0x011fea000383ffff */
[----:B------:R-:W-:Y:S05]  /*23d80*/  BRA `(.L_x_27) ;  /* 0xfffffe28007c7947 */ /* 0x000fea000383ffff */
.L_x_561:
[----:B------:R-:W-:Y:S01]  /*23d90*/  BSSY B1, `(.L_x_590) ;  /* 0x0000006000017945 */ /* 0x000fe20003800000 */
[----:B------:R-:W-:-:S07]  /*23da0*/  IMAD.MOV.U32 R2, RZ, RZ, -0x1 ;  /* 0xffffffffff027424 */ /* 0x000fce00078e00ff */
[----:B------:R-:W-:Y:S05]  /*23db0*/  WARPSYNC.COLLECTIVE R2, `(.L_x_591) ;  /* 0x00000000020c7348 */ /* 0x000fea0003c00000 */
[----:B------:R-:W-:Y:S02]  /*23dc0*/  ELECT P0, UR62, PT ;  /* 0x00000000003e782f */ /* 0x000fe40003800000 */
[----:B------:R-:W-:Y:S01]  /*23dd0*/  MOV R2, UR62 ;  /* 0x0000003e00027c02 */ /* 0x000fe20008000f00 */
[----:B------:R-:W-:Y:S10]  /*23de0*/  ENDCOLLECTIVE ;  /* 0x000000000000791b */ /* 0x000ff40003800000 */
.L_x_591:
[----:B------:R-:W-:Y:S05]  /*23df0*/  BSYNC B1 ;  /* 0x0000000000017941 */ /* 0x000fea0003800000 */
.L_x_590:
[----:B------:R-:W-:Y:S05]  /*23e00*/  BRA `(.L_x_592) ;  /* 0xffffffe800b07947 */ /* 0x000fea000383ffff */
.L_x_564:
[----:B0-----:R0:W1:Y:S02]  /*23e10*/  SYNCS.PHASECHK.TRANS64.TRYWAIT P0, [R12+URZ+0x70], R11 ;  /* 0x0000700b0c0075a7 */ /* 0x001064000800017f */
[----:B-1----:R-:W-:Y:S05]  /*23e20*/  @!P0 NANOSLEEP.SYNCS 0x989680 ;  /* 0x009896800000895d */ /* 0x002fea0003900000 */
[----:B------:R-:W1:Y:S02]  /*23e30*/  @!P0 SYNCS.PHASECHK.TRANS64 P0, [R12+URZ+0x70], R11 ;  /* 0x0000700b0c0085a7 */ /* 0x000e64000800007f */
[----:B-1----:R-:W-:Y:S05]  /*23e40*/  @!P0 BRA `(.L_x_564) ;  /* 0xfffffffc00f08947 */ /* 0x002fea000383ffff */
[----:B------:R-:W-:Y:S05]  /*23e50*/  BRA `(.L_x_593) ;  /* 0xffffffe800e87947 */ /* 0x000fea000383ffff */
.L_x_572:
[----:B------:R-:W-:Y:S01]  /*23e60*/  BSSY B0, `(.L_x_594) ;  /* 0x0000006000007945 */ /* 0x000fe20003800000 */
[----:B------:R-:W-:-:S07]  /*23e70*/  IMAD.MOV.U32 R2, RZ, RZ, -0x1 ;  /* 0xffffffffff027424 */ /* 0x000fce00078e00ff */
[----:B------:R-:W-:Y:S05]  /*23e80*/  WARPSYNC.COLLECTIVE R2, `(.L_x_595) ;  /* 0x00000000020c7348 */ /* 0x000fea0003c00000 */
[----:B------:R-:W-:Y:S02]  /*23e90*/  ELECT P0, UR62, PT ;  /* 0x00000000003e782f */ /* 0x000fe40003800000 */
[----:B------:R-:W-:Y:S01]  /*23ea0*/  MOV R2, UR62 ;  /* 0x0000003e00027c02 */ /* 0x000fe20008000f00 */
[----:B------:R-:W-:Y:S10]  /*23eb0*/  ENDCOLLECTIVE ;  /* 0x000000000000791b */ /* 0x000ff40003800000 */
.L_x_595:
[----:B------:R-:W-:Y:S05]  /*23ec0*/  BSYNC B0 ;  /* 0x0000000000007941 */ /* 0x000fea0003800000 */
.L_x_594:
[----:B------:R-:W-:Y:S05]  /*23ed0*/  BRA `(.L_x_596) ;  /* 0xfffffff400547947 */ /* 0x000fea000383ffff */
.L_x_576:
[----:B0-----:R0:W1:Y:S02]  /*23ee0*/  SYNCS.PHASECHK.TRANS64.TRYWAIT P0, [R3+URZ], R2 ;  /* 0x00000002030075a7 */ /* 0x001064000800017f */
[----:B-1----:R-:W-:Y:S05]  /*23ef0*/  @!P0 NANOSLEEP.SYNCS 0x989680 ;  /* 0x009896800000895d */ /* 0x002fea0003900000 */
[----:B------:R-:W1:Y:S02]  /*23f00*/  @!P0 SYNCS.PHASECHK.TRANS64 P0, [R3+URZ], R2 ;  /* 0x00000002030085a7 */ /* 0x000e64000800007f */
[----:B-1----:R-:W-:Y:S05]  /*23f10*/  @!P0 BRA `(.L_x_576) ;  /* 0xfffffffc00f08947 */ /* 0x002fea000383ffff */
[----:B------:R-:W-:Y:S05]  /*23f20*/  BRA `(.L_x_597) ;  /* 0xfffffff4007c7947 */ /* 0x000fea000383ffff */
.L_x_577:
[----:B0-----:R0:W1:Y:S02]  /*23f30*/  SYNCS.PHASECHK.TRANS64.TRYWAIT P0, [R3+URZ], R2 ;  /* 0x00000002030075a7 */ /* 0x001064000800017f */
[----:B-1----:R-:W-:Y:S05]  /*23f40*/  @!P0 NANOSLEEP.SYNCS 0x989680 ;  /* 0x009896800000895d */ /* 0x002fea0003900000 */
[----:B------:R-:W1:Y:S02]  /*23f50*/  @!P0 SYNCS.PHASECHK.TRANS64 P0, [R3+URZ], R2 ;  /* 0x00000002030085a7 */ /* 0x000e64000800007f */
[----:B-1----:R-:W-:Y:S05]  /*23f60*/  @!P0 BRA `(.L_x_577) ;  /* 0xfffffffc00f08947 */ /* 0x002fea000383ffff */
[----:B------:R-:W-:Y:S05]  /*23f70*/  BRA `(.L_x_598) ;  /* 0xfffffff4008c7947 */ /* 0x000fea000383ffff */
.L_x_578:
[----:B0-----:R0:W1:Y:S02]  /*23f80*/  SYNCS.PHASECHK.TRANS64.TRYWAIT P0, [R3+URZ], R2 ;  /* 0x00000002030075a7 */ /* 0x001064000800017f */
[----:B-1----:R-:W-:Y:S05]  /*23f90*/  @!P0 NANOSLEEP.SYNCS 0x989680 ;  /* 0x009896800000895d */ /* 0x002fea0003900000 */
[----:B------:R-:W1:Y:S02]  /*23fa0*/  @!P0 SYNCS.PHASECHK.TRANS64 P0, [R3+URZ], R2 ;  /* 0x00000002030085a7 */ /* 0x000e64000800007f */
[----:B-1----:R-:W-:Y:S05]  /*23fb0*/  @!P0 BRA `(.L_x_578) ;  /* 0xfffffffc00f08947 */ /* 0x002fea000383ffff */
[----:B------:R-:W-:Y:S05]  /*23fc0*/  BRA `(.L_x_599) ;  /* 0xfffffff4009c7947 */ /* 0x000fea000383ffff */
.L_x_579:
[----:B0-----:R0:W1:Y:S02]  /*23fd0*/  SYNCS.PHASECHK.TRANS64.TRYWAIT P0, [R3+URZ], R2 ;  /* 0x00000002030075a7 */ /* 0x001064000800017f */
[----:B-1----:R-:W-:Y:S05]  /*23fe0*/  @!P0 NANOSLEEP.SYNCS 0x989680 ;  /* 0x009896800000895d */ /* 0x002fea0003900000 */
[----:B------:R-:W1:Y:S02]  /*23ff0*/  @!P0 SYNCS.PHASECHK.TRANS64 P0, [R3+URZ], R2 ;  /* 0x00000002030085a7 */ /* 0x000e64000800007f */
[----:B-1----:R-:W-:Y:S05]  /*24000*/  @!P0 BRA `(.L_x_579) ;  /* 0xfffffffc00f08947 */ /* 0x002fea000383ffff */
[----:B------:R-:W-:Y:S05]  /*24010*/  BRA `(.L_x_600) ;  /* 0xfffffff400ac7947 */ /* 0x000fea000383ffff */
.L_x_580:
[----:B0-----:R0:W1:Y:S02]  /*24020*/  SYNCS.PHASECHK.TRANS64.TRYWAIT P0, [R3+URZ], R2 ;  /* 0x00000002030075a7 */ /* 0x001064000800017f */
[----:B-1----:R-:W-:Y:S05]  /*24030*/  @!P0 NANOSLEEP.SYNCS 0x989680 ;  /* 0x009896800000895d */ /* 0x002fea0003900000 */
[----:B------:R-:W1:Y:S02]  /*24040*/  @!P0 SYNCS.PHASECHK.TRANS64 P0, [R3+URZ], R2 ;  /* 0x00000002030085a7 */ /* 0x000e64000800007f */
[----:B-1----:R-:W-:Y:S05]  /*24050*/  @!P0 BRA `(.L_x_580) ;  /* 0xfffffffc00f08947 */ /* 0x002fea000383ffff */
[----:B------:R-:W-:Y:S05]  /*24060*/  BRA `(.L_x_601) ;  /* 0xfffffff400bc7947 */ /* 0x000fea000383ffff */
.L_x_581:
[----:B0-----:R0:W1:Y:S02]  /*24070*/  SYNCS.PHASECHK.TRANS64.TRYWAIT P0, [R3+URZ], R2 ;  /* 0x00000002030075a7 */ /* 0x001064000800017f */
[----:B-1----:R-:W-:Y:S05]  /*24080*/  @!P0 NANOSLEEP.SYNCS 0x989680 ;  /* 0x009896800000895d */ /* 0x002fea0003900000 */
[----:B------:R-:W1:Y:S02]  /*24090*/  @!P0 SYNCS.PHASECHK.TRANS64 P0, [R3+URZ], R2 ;  /* 0x00000002030085a7 */ /* 0x000e64000800007f */
[----:B-1----:R-:W-:Y:S05]  /*240a0*/  @!P0 BRA `(.L_x_581) ;  /* 0xfffffffc00f08947 */ /* 0x002fea000383ffff */
[----:B------:R-:W-:Y:S05]  /*240b0*/  BRA `(.L_x_602) ;  /* 0xfffffff400cc7947 */ /* 0x000fea000383ffff */
.L_x_582:
[----:B0-----:R0:W1:Y:S02]  /*240c0*/  SYNCS.PHASECHK.TRANS64.TRYWAIT P0, [R3+URZ], R2 ;  /* 0x00000002030075a7 */ /* 0x001064000800017f */
[----:B-1----:R-:W-:Y:S05]  /*240d0*/  @!P0 NANOSLEEP.SYNCS 0x989680 ;  /* 0x009896800000895d */ /* 0x002fea0003900000 */
[----:B------:R-:W1:Y:S02]  /*240e0*/  @!P0 SYNCS.PHASECHK.TRANS64 P0, [R3+URZ], R2 ;  /* 0x00000002030085a7 */ /* 0x000e64000800007f */
[----:B-1----:R-:W-:Y:S05]  /*240f0*/  @!P0 BRA `(.L_x_582) ;  /* 0xfffffffc00f08947 */ /* 0x002fea000383ffff */
[----:B------:R-:W-:Y:S05]  /*24100*/  BRA `(.L_x_603) ;  /* 0xfffffff400dc7947 */ /* 0x000fea000383ffff */
.L_x_583:
[----:B0-----:R0:W1:Y:S02]  /*24110*/  SYNCS.PHASECHK.TRANS64.TRYWAIT P0, [R3+URZ], R2 ;  /* 0x00000002030075a7 */ /* 0x001064000800017f */
[----:B-1----:R-:W-:Y:S05]  /*24120*/  @!P0 NANOSLEEP.SYNCS 0x989680 ;  /* 0x009896800000895d */ /* 0x002fea0003900000 */
[----:B------:R-:W1:Y:S02]  /*24130*/  @!P0 SYNCS.PHASECHK.TRANS64 P0, [R3+URZ], R2 ;  /* 0x00000002030085a7 */ /* 0x000e64000800007f */
[----:B-1----:R-:W-:Y:S05]  /*24140*/  @!P0 BRA `(.L_x_583) ;  /* 0xfffffffc00f08947 */ /* 0x002fea000383ffff */
[----:B------:R-:W-:Y:S05]  /*24150*/  BRA `(.L_x_604) ;  /* 0xfffffff400ec7947 */ /* 0x000fea000383ffff */
.L_x_584:
[----:B0-----:R0:W1:Y:S02]  /*24160*/  SYNCS.PHASECHK.TRANS64.TRYWAIT P0, [R3+URZ], R2 ;  /* 0x00000002030075a7 */ /* 0x001064000800017f */
[----:B-1----:R-:W-:Y:S05]  /*24170*/  @!P0 NANOSLEEP.SYNCS 0x989680 ;  /* 0x009896800000895d */ /* 0x002fea0003900000 */
[----:B------:R-:W1:Y:S02]  /*24180*/  @!P0 SYNCS.PHASECHK.TRANS64 P0, [R3+URZ], R2 ;  /* 0x00000002030085a7 */ /* 0x000e64000800007f */
[----:B-1----:R-:W-:Y:S05]  /*24190*/  @!P0 BRA `(.L_x_584) ;  /* 0xfffffffc00f08947 */ /* 0x002fea000383ffff */
[----:B------:R-:W-:Y:S05]  /*241a0*/  BRA `(.L_x_605) ;  /* 0xfffffff400fc7947 */ /* 0x000fea000383ffff */
.L_x_585:
[----:B0-----:R0:W1:Y:S02]  /*241b0*/  SYNCS.PHASECHK.TRANS64.TRYWAIT P0, [R3+URZ], R2 ;  /* 0x00000002030075a7 */ /* 0x001064000800017f */
[----:B-1----:R-:W-:Y:S05]  /*241c0*/  @!P0 NANOSLEEP.SYNCS 0x989680 ;  /* 0x009896800000895d */ /* 0x002fea0003900000 */
[----:B------:R-:W1:Y:S02]  /*241d0*/  @!P0 SYNCS.PHASECHK.TRANS64 P0, [R3+URZ], R2 ;  /* 0x00000002030085a7 */ /* 0x000e64000800007f */
[----:B-1----:R-:W-:Y:S05]  /*241e0*/  @!P0 BRA `(.L_x_585) ;  /* 0xfffffffc00f08947 */ /* 0x002fea000383ffff */
[----:B------:R-:W-:Y:S05]  /*241f0*/  BRA `(.L_x_606) ;  /* 0xfffffff8000c7947 */ /* 0x000fea000383ffff */
.L_x_586:
[----:B0-----:R0:W1:Y:S02]  /*24200*/  SYNCS.PHASECHK.TRANS64.TRYWAIT P0, [R3+URZ], R2 ;  /* 0x00000002030075a7 */ /* 0x001064000800017f */
[----:B-1----:R-:W-:Y:S05]  /*24210*/  @!P0 NANOSLEEP.SYNCS 0x989680 ;  /* 0x009896800000895d */ /* 0x002fea0003900000 */
[----:B------:R-:W1:Y:S02]  /*24220*/  @!P0 SYNCS.PHASECHK.TRANS64 P0, [R3+URZ], R2 ;  /* 0x00000002030085a7 */ /* 0x000e64000800007f */
[----:B-1----:R-:W-:Y:S05]  /*24230*/  @!P0 BRA `(.L_x_586) ;  /* 0xfffffffc00f08947 */ /* 0x002fea000383ffff */
[----:B------:R-:W-:Y:S05]  /*24240*/  BRA `(.L_x_607) ;  /* 0xfffffff8001c7947 */ /* 0x000fea000383ffff */
.L_x_587:
[----:B0-----:R0:W1:Y:S02]  /*24250*/  SYNCS.PHASECHK.TRANS64.TRYWAIT P0, [R3+URZ], R2 ;  /* 0x00000002030075a7 */ /* 0x001064000800017f */
[----:B-1----:R-:W-:Y:S05]  /*24260*/  @!P0 NANOSLEEP.SYNCS 0x989680 ;  /* 0x009896800000895d */ /* 0x002fea0003900000 */
[----:B------:R-:W1:Y:S02]  /*24270*/  @!P0 SYNCS.PHASECHK.TRANS64 P0, [R3+URZ], R2 ;  /* 0x00000002030085a7 */ /* 0x000e64000800007f */
[----:B-1----:R-:W-:Y:S05]  /*24280*/  @!P0 BRA `(.L_x_587) ;  /* 0xfffffffc00f08947 */ /* 0x002fea000383ffff */
[----:B------:R-:W-:Y:S05]  /*24290*/  BRA `(.L_x_608) ;  /* 0xfffffff8002c7947 */ /* 0x000fea000383ffff */
.L_x_588:
[----:B0-----:R0:W1:Y:S02]  /*242a0*/  SYNCS.PHASECHK.TRANS64.TRYWAIT P0, [R3+URZ], R2 ;  /* 0x00000002030075a7 */ /* 0x001064000800017f */
[----:B-1----:R-:W-:Y:S05]  /*242b0*/  @!P0 NANOSLEEP.SYNCS 0x989680 ;  /* 0x009896800000895d */ /* 0x002fea0003900000 */
[----:B------:R-:W1:Y:S02]  /*242c0*/  @!P0 SYNCS.PHASECHK.TRANS64 P0, [R3+URZ], R2 ;  /* 0x00000002030085a7 */ /* 0x000e64000800007f */
[----:B-1----:R-:W-:Y:S05]  /*242d0*/  @!P0 BRA `(.L_x_588) ;  /* 0xfffffffc00f08947 */ /* 0x002fea000383ffff */
[----:B------:R-:W-:Y:S05]  /*242e0*/  BRA `(.L_x_609) ;  /* 0xfffffff8003c7947 */ /* 0x000fea000383ffff */
.L_x_610:
[----:B------:R-:W-:-:S00]  /*242f0*/  BRA `(.L_x_610) ;  /* 0xfffffffc00fc7947 */ /* 0x000fc0000383ffff */
[----:B------:R-:W-:-:S00]  /*24300*/  NOP ;  /* 0x0000000000007918 */ /* 0x000fc00000000000 */
[----:B------:R-:W-:-:S00]  /*24310*/  NOP ;  /* 0x0000000000007918 */ /* 0x000fc00000000000 */
[----:B------:R-:W-:-:S00]  /*24320*/  NOP ;  /* 0x0000000000007918 */ /* 0x000fc00000000000 */
[----:B------:R-:W-:-:S00]  /*24330*/  NOP ;  /* 0x0000000000007918 */ /* 0x000fc00000000000 */
[----:B------:R-:W-:-:S00]  /*24340*/  NOP ;  /* 0x0000000000007918 */ /* 0x000fc00000000000 */
[----:B------:R-:W-:-:S00]  /*24350*/  NOP ;  /* 0x0000000000007918 */ /* 0x000fc00000000000 */
[----:B------:R-:W-:-:S00]  /*24360*/  NOP ;  /* 0x0000000000007918 */ /* 0x000fc00000000000 */
[----:B------:R-:W-:-:S00]  /*24370*/  NOP ;  /* 0x0000000000007918 */ /* 0x000fc00000000000 */
.L_x_611:


//--------------------- .nv.shared._ZN7cutlass13device_kernelINS_4gemm6kernel13GemmUniversalIN4cute5tupleIJiiiiEEENS1_10collective13CollectiveMmaINS1_37MainloopSm90TmaGmmaWarpSpecializedFP8ILi14ENS5_IJNS4_1CILi2EEENSA_ILi1EEESC_EEENS1_35KernelTmaWarpSpecializedCooperativeEEENS5_IJNSA_ILi256EEESG_NSA_ILi32EEEEEENS_12float_e4m3_tENS5_IJlSC_lEEESJ_SK_NS4_8TiledMMAINS4_8MMA_AtomIJNS4_4SM904GMMA31MMA_64x256x32_F32E4M3E4M3_SS_TNILNSO_7ScaleInE1ELSQ_1EEEEEENS4_6LayoutISD_NS5_IJSC_NSA_ILi0EEESU_EEEEENS5_IJNS4_10UnderscoreESX_SX_EEEEENS4_13SM90_TMA_LOADENS4_14ComposedLayoutINS4_7SwizzleILi1ELi4ELi3EEENS4_18smem_ptr_flag_bitsILi8EEENST_INS5_IJNSA_ILi8EEESH_EEENS5_IJSH_SC_EEEEEEEvNS4_8identityENS4_23SM90_TMA_LOAD_MULTICASTES1A_vS1B_EENS_8epilogue10collective6detail29Sm90TmaWarpSpecializedAdapterINS1F_15DefaultEpilogueISJ_SK_SK_NS1E_6thread17LinearCombinationISJ_Li1EffLNS1J_9ScaleType4KindE0ELNS_15FloatRoundStyleE2ESJ_EENS1_15EpilogueDefaultEEEEEvvEEEEvNT_6ParamsE --------------------------
	.section	.nv.shared._ZN7cutlass13device_kernelINS_4gemm6kernel13GemmUniversalIN4cute5tupleIJiiiiEEENS1_10collective13CollectiveMmaINS1_37MainloopSm90TmaGmmaWarpSpecializedFP8ILi14ENS5_IJNS4_1CILi2EEENSA_ILi1EEESC_EEENS1_35KernelTmaWarpSpecializedCooperativeEEENS5_IJNSA_ILi256EEESG_NSA_ILi32EEEEEENS_12float_e4m3_tENS5_IJlSC_lEEESJ_SK_NS4_8TiledMMAINS4_8MMA_AtomIJNS4_4SM904GMMA31MMA_64x256x32_F32E4M3E4M3_SS_TNILNSO_7ScaleInE1ELSQ_1EEEEEENS4_6LayoutISD_NS5_IJSC_NSA_ILi0EEESU_EEEEENS5_IJNS4_10UnderscoreESX_SX_EEEEENS4_13SM90_TMA_LOADENS4_14ComposedLayoutINS4_7SwizzleILi1ELi4ELi3EEENS4_18smem_ptr_flag_bitsILi8EEENST_INS5_IJNSA_ILi8EEESH_EEENS5_IJSH_SC_EEEEEEEvNS4_8identityENS4_23SM90_TMA_LOAD_MULTICASTES1A_vS1B_EENS_8epilogue10collective6detail29Sm90TmaWarpSpecializedAdapterINS1F_15DefaultEpilogueISJ_SK_SK_NS1E_6thread17LinearCombinationISJ_Li1EffLNS1J_9ScaleType4KindE0ELNS_15FloatRoundStyleE2ESJ_EENS1_15EpilogueDefaultEEEEEvvEEEEvNT_6ParamsE,"aw",@nobits
	.sectionflags	@""
	.align	16
	.zero		1024


//--------------------- .nv.shared.reserved.0     --------------------------
	.section	.nv.shared.reserved.0,"aw",@nobits
	.weak		__nv_reservedSMEM_offset_0_alias
	.size		__nv_reservedSMEM_offset_0_alias, 0, 0
	.other		__nv_reservedSMEM_offset_0_alias,@"STO_CUDA_RESERVED_SHARED STV_DEFAULT"
__nv_reservedSMEM_offset_0_alias:
	.zero		0


//--------------------- .nv.global                --------------------------
	.section	.nv.global,"aw",@nobits
.nv.global:
	.type		_ZN40_INTERNAL_93484a41_4_k_cu_fe763dbb_152054cute1_E,@object
	.size		_ZN40_INTERNAL_93484a41_4_k_cu_fe763dbb_152054cute1_E,(_ZN40_INTERNAL_93484a41_4_k_cu_fe763dbb_152054cuda3std3__45__cpo6cbeginE - _ZN40_INTERNAL_93484a41_4_k_cu_fe763dbb_152054cute1_E)
_ZN40_INTERNAL_93484a41_4_k_cu_fe763dbb_152054cute1_E:
	.zero		1
	.type		_ZN40_INTERNAL_93484a41_4_k_cu_fe763dbb_152054cuda3std3__45__cpo6cbeginE,@object
	.size		_ZN40_INTERNAL_93484a41_4_k_cu_fe763dbb_152054cuda3std3__45__cpo6cbeginE,(_ZN40_INTERNAL_93484a41_4_k_cu_fe763dbb_152054cuda3std3__48in_placeE - _ZN40_INTERNAL_93484a41_4_k_cu_fe763dbb_152054cuda3std3__45__cpo6cbeginE)
_ZN40_INTERNAL_93484a41_4_k_cu_fe763dbb_152054cuda3std3__45__cpo6cbeginE:
	.zero		1
	.type		_ZN40_INTERNAL_93484a41_4_k_cu_fe763dbb_152054cuda3std3__48in_placeE,@object
	.size		_ZN40_INTERNAL_93484a41_4_k_cu_fe763dbb_152054cuda3std3__48in_placeE,(_ZN40_INTERNAL_93484a41_4_k_cu_fe763dbb_152054cuda3std6ranges3__45__cpo9iter_moveE - _ZN40_INTERNAL_93484a41_4_k_cu_fe763dbb_152054cuda3std3__48in_placeE)
_ZN40_INTERNAL_93484a41_4_k_cu_fe763dbb_152054cuda3std3__48in_placeE:
	.zero		1
	.type		_ZN40_INTERNAL_93484a41_4_k_cu_fe763dbb_152054cuda3std6ranges3__45__cpo9iter_moveE,@object
	.size		_ZN40_INTERNAL_93484a41_4_k_cu_fe763dbb_152054cuda3std6ranges3__45__cpo9iter_moveE,(_ZN40_INTERNAL_93484a41_4_k_cu_fe763dbb_152054cuda3std3__45__cpo5beginE - _ZN40_INTERNAL_93484a41_4_k_cu_fe763dbb_152054cuda3std6ranges3__45__cpo9iter_moveE)
_ZN40_INTERNAL_93484a41_4_k_cu_fe763dbb_152054cuda3std6ranges3__45__cpo9iter_moveE:
	.zero		1
	.type		_ZN40_INTERNAL_93484a41_4_k_cu_fe763dbb_152054cuda3std3__45__cpo5beginE,@object
	.size		_ZN40_INTERNAL_93484a41_4_k_cu_fe763dbb_152054cuda3std3__45__cpo5beginE,(_ZN40_INTERNAL_93484a41_4_k_cu_fe763dbb_152054cuda3std3__442_GLOBAL__N__93484a41_4_k_cu_fe763dbb_152056ignoreE - _ZN40_INTERNAL_93484a41_4_k_cu_fe763dbb_152054cuda3std3__45__cpo5beginE)
_ZN40_INTERNAL_93484a41_4_k_cu_fe763dbb_152054cuda3std3__45__cpo5beginE:
	.zero		1
	.type		_ZN40_INTERNAL_93484a41_4_k_cu_fe763dbb_152054cuda3std3__442_GLOBAL__N__93484a41_4_k_cu_fe763dbb_152056ignoreE,@object
	.size		_ZN40_INTERNAL_93484a41_4_k_cu_fe763dbb_152054cuda3std3__442_GLOBAL__N__93484a41_4_k_cu_fe763dbb_152056ignoreE,(_ZN40_INTERNAL_93484a41_4_k_cu_fe763dbb_152054cute7productE - _ZN40_INTERNAL_93484a41_4_k_cu_fe763dbb_152054cuda3std3__442_GLOBAL__N__93484a41_4_k_cu_fe763dbb_152056ignoreE)
_ZN40_INTERNAL_93484a41_4_k_cu_fe763dbb_152054cuda3std3__442_GLOBAL__N__93484a41_4_k_cu_fe763dbb_152056ignoreE:
	.zero		1
	.type		_ZN40_INTERNAL_93484a41_4_k_cu_fe763dbb_152054cute7productE,@object
	.size		_ZN40_INTERNAL_93484a41_4_k_cu_fe763dbb_152054cute7productE,(_ZN40_INTERNAL_93484a41_4_k_cu_fe763dbb_152054cuda3std3__45__cpo3endE - _ZN40_INTERNAL_93484a41_4_k_cu_fe763dbb_152054cute7productE)
_ZN40_INTERNAL_93484a41_4_k_cu_fe763dbb_152054cute7productE:
	.zero		1
	.type		_ZN40_INTERNAL_93484a41_4_k_cu_fe763dbb_152054cuda3std3__45__cpo3endE,@object
	.size		_ZN40_INTERNAL_93484a41_4_k_cu_fe763dbb_152054cuda3std3__45__cpo3endE,(_ZN40_INTERNAL_93484a41_4_k_cu_fe763dbb_152054cuda3std3__419piecewise_constructE - _ZN40_INTERNAL_93484a41_4_k_cu_fe763dbb_152054cuda3std3__45__cpo3endE)
_ZN40_INTERNAL_93484a41_4_k_cu_fe763dbb_152054cuda3std3__45__cpo3endE:
	.zero		1
	.type		_ZN40_INTERNAL_93484a41_4_k_cu_fe763dbb_152054cuda3std3__419piecewise_constructE,@object
	.size		_ZN40_INTERNAL_93484a41_4_k_cu_fe763dbb_152054cuda3std3__419piecewise_constructE,(_ZN40_INTERNAL_93484a41_4_k_cu_fe763dbb_152054cuda3std3__45__cpo4cendE - _ZN40_INTERNAL_93484a41_4_k_cu_fe763dbb_152054cuda3std3__419piecewise_constructE)
_ZN40_INTERNAL_93484a41_4_k_cu_fe763dbb_152054cuda3std3__419piecewise_constructE:
	.zero		1
	.type		_ZN40_INTERNAL_93484a41_4_k_cu_fe763dbb_152054cuda3std3__45__cpo4cendE,@object
	.size		_ZN40_INTERNAL_93484a41_4_k_cu_fe763dbb_152054cuda3std3__45__cpo4cendE,(_ZN40_INTERNAL_93484a41_4_k_cu_fe763dbb_152054cuda3std6ranges3__45__cpo4swapE - _ZN40_INTERNAL_93484a41_4_k_cu_fe763dbb_152054cuda3std3__45__cpo4cendE)
_ZN40_INTERNAL_93484a41_4_k_cu_fe763dbb_152054cuda3std3__45__cpo4cendE:
	.zero		1
	.type		_ZN40_INTERNAL_93484a41_4_k_cu_fe763dbb_152054cuda3std6ranges3__45__cpo4swapE,@object
	.size		_ZN40_INTERNAL_93484a41_4_k_cu_fe763dbb_152054cuda3std6ranges3__45__cpo4swapE,(.L_7 - _ZN40_INTERNAL_93484a41_4_k_cu_fe763dbb_152054cuda3std6ranges3__45__cpo4swapE)
_ZN40_INTERNAL_93484a41_4_k_cu_fe763dbb_152054cuda3std6ranges3__45__cpo4swapE:
	.zero		1
.L_7:


//--------------------- .nv.constant0._ZN7cutlass13device_kernelINS_4gemm6kernel13GemmUniversalIN4cute5tupleIJiiiiEEENS1_10collective13CollectiveMmaINS1_37MainloopSm90TmaGmmaWarpSpecializedFP8ILi14ENS5_IJNS4_1CILi2EEENSA_ILi1EEESC_EEENS1_35KernelTmaWarpSpecializedCooperativeEEENS5_IJNSA_ILi256EEESG_NSA_ILi32EEEEEENS_12float_e4m3_tENS5_IJlSC_lEEESJ_SK_NS4_8TiledMMAINS4_8MMA_AtomIJNS4_4SM904GMMA31MMA_64x256x32_F32E4M3E4M3_SS_TNILNSO_7ScaleInE1ELSQ_1EEEEEENS4_6LayoutISD_NS5_IJSC_NSA_ILi0EEESU_EEEEENS5_IJNS4_10UnderscoreESX_SX_EEEEENS4_13SM90_TMA_LOADENS4_14ComposedLayoutINS4_7SwizzleILi1ELi4ELi3EEENS4_18smem_ptr_flag_bitsILi8EEENST_INS5_IJNSA_ILi8EEESH_EEENS5_IJSH_SC_EEEEEEEvNS4_8identityENS4_23SM90_TMA_LOAD_MULTICASTES1A_vS1B_EENS_8epilogue10collective6detail29Sm90TmaWarpSpecializedAdapterINS1F_15DefaultEpilogueISJ_SK_SK_NS1E_6thread17LinearCombinationISJ_Li1EffLNS1J_9ScaleType4KindE0ELNS_15FloatRoundStyleE2ESJ_EENS1_15EpilogueDefaultEEEEEvvEEEEvNT_6ParamsE --------------------------
	.section	.nv.constant0._ZN7cutlass13device_kernelINS_4gemm6kernel13GemmUniversalIN4cute5tupleIJiiiiEEENS1_10collective13CollectiveMmaINS1_37MainloopSm90TmaGmmaWarpSpecializedFP8ILi14ENS5_IJNS4_1CILi2EEENSA_ILi1EEESC_EEENS1_35KernelTmaWarpSpecializedCooperativeEEENS5_IJNSA_ILi256EEESG_NSA_ILi32EEEEEENS_12float_e4m3_tENS5_IJlSC_lEEESJ_SK_NS4_8TiledMMAINS4_8MMA_AtomIJNS4_4SM904GMMA31MMA_64x256x32_F32E4M3E4M3_SS_TNILNSO_7ScaleInE1ELSQ_1EEEEEENS4_6LayoutISD_NS5_IJSC_NSA_ILi0EEESU_EEEEENS5_IJNS4_10UnderscoreESX_SX_EEEEENS4_13SM90_TMA_LOADENS4_14ComposedLayoutINS4_7SwizzleILi1ELi4ELi3EEENS4_18smem_ptr_flag_bitsILi8EEENST_INS5_IJNSA_ILi8EEESH_EEENS5_IJSH_SC_EEEEEEEvNS4_8identityENS4_23SM90_TMA_LOAD_MULTICASTES1A_vS1B_EENS_8epilogue10collective6detail29Sm90TmaWarpSpecializedAdapterINS1F_15DefaultEpilogueISJ_SK_SK_NS1E_6thread17LinearCombinationISJ_Li1EffLNS1J_9ScaleType4KindE0ELNS_15FloatRoundStyleE2ESJ_EENS1_15EpilogueDefaultEEEEEvvEEEEvNT_6ParamsE,"a",@progbits
	.sectionflags	@""
	.align	4
.nv.constant0._ZN7cutlass13device_kernelINS_4gemm6kernel13GemmUniversalIN4cute5tupleIJiiiiEEENS1_10collective13CollectiveMmaINS1_37MainloopSm90TmaGmmaWarpSpecializedFP8ILi14ENS5_IJNS4_1CILi2EEENSA_ILi1EEESC_EEENS1_35KernelTmaWarpSpecializedCooperativeEEENS5_IJNSA_ILi256EEESG_NSA_ILi32EEEEEENS_12float_e4m3_tENS5_IJlSC_lEEESJ_SK_NS4_8TiledMMAINS4_8MMA_AtomIJNS4_4SM904GMMA31MMA_64x256x32_F32E4M3E4M3_SS_TNILNSO_7ScaleInE1ELSQ_1EEEEEENS4_6LayoutISD_NS5_IJSC_NSA_ILi0EEESU_EEEEENS5_IJNS4_10UnderscoreESX_SX_EEEEENS4_13SM90_TMA_LOADENS4_14ComposedLayoutINS4_7SwizzleILi1ELi4ELi3EEENS4_18smem_ptr_flag_bitsILi8EEENST_INS5_IJNSA_ILi8EEESH_EEENS5_IJSH_SC_EEEEEEEvNS4_8identityENS4_23SM90_TMA_LOAD_MULTICASTES1A_vS1B_EENS_8epilogue10collective6detail29Sm90TmaWarpSpecializedAdapterINS1F_15DefaultEpilogueISJ_SK_SK_NS1E_6thread17LinearCombinationISJ_Li1EffLNS1J_9ScaleType4KindE0ELNS_15FloatRoundStyleE2ESJ_EENS1_15EpilogueDefaultEEEEEvvEEEEvNT_6ParamsE:
	.zero		1664


//--------------------- SYMBOLS --------------------------

	.type		.nv.reservedSmem.offset0,@object
	.size		.nv.reservedSmem.offset0,0x4
